//
// Generated by NVIDIA NVVM Compiler
//
// Compiler Build ID: CL-36424714
// Cuda compilation tools, release 13.0, V13.0.88
// Based on NVVM 20.0.0
//

.version 9.0
.target sm_100
.address_size 64

	// .globl	_Z9ID1kernelPfmPiiiiS0_S_S_

.visible .entry _Z9ID1kernelPfmPiiiiS0_S_S_(
	.param .u64 .ptr .align 1 _Z9ID1kernelPfmPiiiiS0_S_S__param_0,
	.param .u64 _Z9ID1kernelPfmPiiiiS0_S_S__param_1,
	.param .u64 .ptr .align 1 _Z9ID1kernelPfmPiiiiS0_S_S__param_2,
	.param .u32 _Z9ID1kernelPfmPiiiiS0_S_S__param_3,
	.param .u32 _Z9ID1kernelPfmPiiiiS0_S_S__param_4,
	.param .u32 _Z9ID1kernelPfmPiiiiS0_S_S__param_5,
	.param .u64 .ptr .align 1 _Z9ID1kernelPfmPiiiiS0_S_S__param_6,
	.param .u64 .ptr .align 1 _Z9ID1kernelPfmPiiiiS0_S_S__param_7,
	.param .u64 .ptr .align 1 _Z9ID1kernelPfmPiiiiS0_S_S__param_8
)
{
	.reg .pred 	%p<28>;
	.reg .b32 	%r<81>;
	.reg .b32 	%f<146>;
	.reg .b64 	%rd<127>;

	ld.param.u64 	%rd30, [_Z9ID1kernelPfmPiiiiS0_S_S__param_0];
	ld.param.u64 	%rd26, [_Z9ID1kernelPfmPiiiiS0_S_S__param_1];
	ld.param.u64 	%rd27, [_Z9ID1kernelPfmPiiiiS0_S_S__param_2];
	ld.param.u32 	%r37, [_Z9ID1kernelPfmPiiiiS0_S_S__param_3];
	ld.param.u32 	%r39, [_Z9ID1kernelPfmPiiiiS0_S_S__param_4];
	ld.param.u32 	%r38, [_Z9ID1kernelPfmPiiiiS0_S_S__param_5];
	ld.param.u64 	%rd31, [_Z9ID1kernelPfmPiiiiS0_S_S__param_8];
	cvta.to.global.u64 	%rd1, %rd30;
	cvta.to.global.u64 	%rd2, %rd31;
	mov.u32 	%r40, %ctaid.x;
	mov.u32 	%r41, %ntid.x;
	mov.u32 	%r42, %tid.x;
	mad.lo.s32 	%r1, %r40, %r41, %r42;
	setp.ge.s32 	%p1, %r1, %r39;
	@%p1 bra 	$L__BB0_28;
	cvta.to.global.u64 	%rd32, %rd27;
	mul.wide.s32 	%rd33, %r1, 4;
	add.s64 	%rd3, %rd32, %rd33;
	ld.global.s32 	%rd4, [%rd3];
	or.b64  	%rd34, %rd4, %rd26;
	and.b64  	%rd35, %rd34, -4294967296;
	setp.ne.s64 	%p2, %rd35, 0;
	@%p2 bra 	$L__BB0_3;
	cvt.u32.u64 	%r43, %rd26;
	cvt.u32.u64 	%r44, %rd4;
	div.u32 	%r45, %r44, %r43;
	mul.lo.s32 	%r46, %r45, %r43;
	sub.s32 	%r47, %r44, %r46;
	cvt.u64.u32 	%rd124, %r45;
	cvt.u64.u32 	%rd125, %r47;
	bra.uni 	$L__BB0_4;
$L__BB0_3:
	div.u64 	%rd124, %rd4, %rd26;
	mul.lo.s64 	%rd36, %rd124, %rd26;
	sub.s64 	%rd125, %rd4, %rd36;
$L__BB0_4:
	cvt.u32.u64 	%r73, %rd124;
	cvt.u32.u64 	%r3, %rd125;
	shl.b32 	%r4, %r38, 3;
	setp.ge.s32 	%p3, %r4, %r37;
	mov.f32 	%f142, 0f00000000;
	@%p3 bra 	$L__BB0_13;
	shl.b32 	%r5, %r38, 2;
	add.s32 	%r6, %r37, %r3;
	setp.ge.s32 	%p4, %r5, %r37;
	shl.b32 	%r7, %r38, 1;
	@%p4 bra 	$L__BB0_13;
	cvt.u32.u64 	%r48, %rd4;
	add.s32 	%r49, %r48, %r5;
	cvt.u32.u64 	%r51, %rd26;
	mul.lo.s32 	%r52, %r51, %r73;
	sub.s32 	%r53, %r49, %r52;
	add.s32 	%r54, %r53, 4;
	max.s32 	%r55, %r54, %r6;
	not.b32 	%r56, %r48;
	add.s32 	%r57, %r55, %r56;
	add.s32 	%r58, %r57, %r52;
	sub.s32 	%r8, %r58, %r5;
	and.b32  	%r9, %r8, 12;
	cvt.s64.s32 	%rd11, %rd125;
	add.s32 	%r10, %r37, %r73;
	add.s32 	%r72, %r4, %r73;
	mov.f32 	%f142, 0f00000000;
$L__BB0_7:
	setp.eq.s32 	%p5, %r9, 12;
	cvt.s64.s32 	%rd37, %r73;
	mul.lo.s64 	%rd12, %rd26, %rd37;
	cvt.s64.s32 	%rd38, %r72;
	mul.lo.s64 	%rd13, %rd26, %rd38;
	mov.u32 	%r75, %r3;
	@%p5 bra 	$L__BB0_11;
	add.s32 	%r75, %r3, 4;
	setp.eq.s32 	%p6, %r9, 0;
	add.s64 	%rd39, %rd12, %rd11;
	shl.b64 	%rd40, %rd39, 2;
	add.s64 	%rd14, %rd1, %rd40;
	ld.global.f32 	%f15, [%rd14];
	add.s64 	%rd41, %rd13, %rd11;
	shl.b64 	%rd42, %rd41, 2;
	add.s64 	%rd15, %rd1, %rd42;
	ld.global.f32 	%f16, [%rd15];
	mul.wide.s32 	%rd43, %r7, 4;
	add.s64 	%rd16, %rd14, %rd43;
	ld.global.f32 	%f17, [%rd16];
	add.s64 	%rd17, %rd15, %rd43;
	ld.global.f32 	%f18, [%rd17];
	mul.wide.s32 	%rd44, %r5, 4;
	add.s64 	%rd18, %rd14, %rd44;
	ld.global.f32 	%f19, [%rd18];
	add.s64 	%rd19, %rd15, %rd44;
	ld.global.f32 	%f20, [%rd19];
	add.f32 	%f21, %f18, %f18;
	add.f32 	%f22, %f17, %f17;
	sub.f32 	%f23, %f21, %f22;
	add.f32 	%f24, %f15, %f23;
	sub.f32 	%f25, %f24, %f20;
	sub.f32 	%f26, %f25, %f16;
	add.f32 	%f27, %f19, %f26;
	setp.gt.f32 	%p7, %f27, %f142;
	selp.f32 	%f142, %f27, %f142, %p7;
	@%p6 bra 	$L__BB0_11;
	add.s32 	%r75, %r3, 8;
	setp.eq.s32 	%p8, %r9, 4;
	ld.global.f32 	%f28, [%rd14+16];
	ld.global.f32 	%f29, [%rd15+16];
	ld.global.f32 	%f30, [%rd16+16];
	ld.global.f32 	%f31, [%rd17+16];
	ld.global.f32 	%f32, [%rd18+16];
	ld.global.f32 	%f33, [%rd19+16];
	add.f32 	%f34, %f31, %f31;
	add.f32 	%f35, %f30, %f30;
	sub.f32 	%f36, %f34, %f35;
	add.f32 	%f37, %f28, %f36;
	sub.f32 	%f38, %f37, %f33;
	sub.f32 	%f39, %f38, %f29;
	add.f32 	%f40, %f32, %f39;
	setp.gt.f32 	%p9, %f40, %f142;
	selp.f32 	%f142, %f40, %f142, %p9;
	@%p8 bra 	$L__BB0_11;
	add.s32 	%r75, %r3, 12;
	ld.global.f32 	%f41, [%rd14+32];
	ld.global.f32 	%f42, [%rd15+32];
	ld.global.f32 	%f43, [%rd16+32];
	ld.global.f32 	%f44, [%rd17+32];
	ld.global.f32 	%f45, [%rd18+32];
	ld.global.f32 	%f46, [%rd19+32];
	add.f32 	%f47, %f44, %f44;
	add.f32 	%f48, %f43, %f43;
	sub.f32 	%f49, %f47, %f48;
	add.f32 	%f50, %f41, %f49;
	sub.f32 	%f51, %f50, %f46;
	sub.f32 	%f52, %f51, %f42;
	add.f32 	%f53, %f45, %f52;
	setp.gt.f32 	%p10, %f53, %f142;
	selp.f32 	%f142, %f53, %f142, %p10;
$L__BB0_11:
	setp.lt.u32 	%p11, %r8, 12;
	@%p11 bra 	$L__BB0_12;
	bra.uni 	$L__BB0_29;
$L__BB0_12:
	add.s32 	%r73, %r73, 4;
	add.s32 	%r72, %r73, %r4;
	setp.lt.s32 	%p17, %r72, %r10;
	@%p17 bra 	$L__BB0_7;
$L__BB0_13:
	ld.param.u64 	%rd123, [_Z9ID1kernelPfmPiiiiS0_S_S__param_7];
	cvta.to.global.u64 	%rd58, %rd123;
	mul.wide.s32 	%rd59, %r1, 4;
	add.s64 	%rd60, %rd58, %rd59;
	st.global.f32 	[%rd60], %f142;
	setp.leu.f32 	%p18, %f142, 0f42C80000;
	@%p18 bra 	$L__BB0_28;
	ld.param.u64 	%rd122, [_Z9ID1kernelPfmPiiiiS0_S_S__param_6];
	cvta.to.global.u64 	%rd61, %rd122;
	add.s64 	%rd63, %rd61, %rd59;
	mov.b32 	%r60, 1;
	st.global.u32 	[%rd63], %r60;
	setp.lt.s32 	%p19, %r37, 1;
	@%p19 bra 	$L__BB0_28;
	and.b32  	%r22, %r37, 7;
	add.s32 	%r23, %r22, -1;
	and.b32  	%r24, %r37, 3;
	and.b32  	%r25, %r37, 2147483640;
	and.b32  	%r26, %r37, 1;
	neg.s32 	%r27, %r25;
	shl.b64 	%rd20, %rd26, 2;
	mov.b32 	%r76, 0;
$L__BB0_16:
	setp.lt.u32 	%p20, %r37, 8;
	cvt.u64.u32 	%rd21, %r76;
	mul.lo.s64 	%rd22, %rd26, %rd21;
	mov.b32 	%r79, 0;
	@%p20 bra 	$L__BB0_19;
	mul.lo.s64 	%rd126, %rd20, %rd21;
	mov.u32 	%r77, %r27;
$L__BB0_18:
	.pragma "nounroll";
	ld.global.u32 	%r63, [%rd3];
	mul.wide.s32 	%rd64, %r63, 4;
	add.s64 	%rd65, %rd126, %rd64;
	add.s64 	%rd66, %rd2, %rd65;
	ld.global.f32 	%f109, [%rd66];
	add.f32 	%f110, %f109, 0f3F800000;
	st.global.f32 	[%rd66], %f110;
	ld.global.u32 	%r64, [%rd3];
	mul.wide.s32 	%rd67, %r64, 4;
	add.s64 	%rd68, %rd126, %rd67;
	add.s64 	%rd69, %rd2, %rd68;
	ld.global.f32 	%f111, [%rd69+4];
	add.f32 	%f112, %f111, 0f3F800000;
	st.global.f32 	[%rd69+4], %f112;
	ld.global.u32 	%r65, [%rd3];
	mul.wide.s32 	%rd70, %r65, 4;
	add.s64 	%rd71, %rd126, %rd70;
	add.s64 	%rd72, %rd2, %rd71;
	ld.global.f32 	%f113, [%rd72+8];
	add.f32 	%f114, %f113, 0f3F800000;
	st.global.f32 	[%rd72+8], %f114;
	ld.global.u32 	%r66, [%rd3];
	mul.wide.s32 	%rd73, %r66, 4;
	add.s64 	%rd74, %rd126, %rd73;
	add.s64 	%rd75, %rd2, %rd74;
	ld.global.f32 	%f115, [%rd75+12];
	add.f32 	%f116, %f115, 0f3F800000;
	st.global.f32 	[%rd75+12], %f116;
	ld.global.u32 	%r67, [%rd3];
	mul.wide.s32 	%rd76, %r67, 4;
	add.s64 	%rd77, %rd126, %rd76;
	add.s64 	%rd78, %rd2, %rd77;
	ld.global.f32 	%f117, [%rd78+16];
	add.f32 	%f118, %f117, 0f3F800000;
	st.global.f32 	[%rd78+16], %f118;
	ld.global.u32 	%r68, [%rd3];
	mul.wide.s32 	%rd79, %r68, 4;
	add.s64 	%rd80, %rd126, %rd79;
	add.s64 	%rd81, %rd2, %rd80;
	ld.global.f32 	%f119, [%rd81+20];
	add.f32 	%f120, %f119, 0f3F800000;
	st.global.f32 	[%rd81+20], %f120;
	ld.global.u32 	%r69, [%rd3];
	mul.wide.s32 	%rd82, %r69, 4;
	add.s64 	%rd83, %rd126, %rd82;
	add.s64 	%rd84, %rd2, %rd83;
	ld.global.f32 	%f121, [%rd84+24];
	add.f32 	%f122, %f121, 0f3F800000;
	st.global.f32 	[%rd84+24], %f122;
	ld.global.u32 	%r70, [%rd3];
	mul.wide.s32 	%rd85, %r70, 4;
	add.s64 	%rd86, %rd126, %rd85;
	add.s64 	%rd87, %rd2, %rd86;
	ld.global.f32 	%f123, [%rd87+28];
	add.f32 	%f124, %f123, 0f3F800000;
	st.global.f32 	[%rd87+28], %f124;
	add.s32 	%r77, %r77, 8;
	add.s64 	%rd126, %rd126, 32;
	setp.ne.s32 	%p21, %r77, 0;
	mov.u32 	%r79, %r25;
	@%p21 bra 	$L__BB0_18;
$L__BB0_19:
	setp.eq.s32 	%p22, %r22, 0;
	@%p22 bra 	$L__BB0_27;
	setp.lt.u32 	%p23, %r23, 3;
	@%p23 bra 	$L__BB0_22;
	ld.global.s32 	%rd88, [%rd3];
	cvt.u64.u32 	%rd89, %r79;
	add.s64 	%rd90, %rd22, %rd89;
	add.s64 	%rd91, %rd90, %rd88;
	shl.b64 	%rd92, %rd91, 2;
	add.s64 	%rd93, %rd2, %rd92;
	ld.global.f32 	%f125, [%rd93];
	add.f32 	%f126, %f125, 0f3F800000;
	st.global.f32 	[%rd93], %f126;
	ld.global.s32 	%rd94, [%rd3];
	add.s64 	%rd95, %rd90, %rd94;
	shl.b64 	%rd96, %rd95, 2;
	add.s64 	%rd97, %rd2, %rd96;
	ld.global.f32 	%f127, [%rd97+4];
	add.f32 	%f128, %f127, 0f3F800000;
	st.global.f32 	[%rd97+4], %f128;
	ld.global.s32 	%rd98, [%rd3];
	add.s64 	%rd99, %rd90, %rd98;
	shl.b64 	%rd100, %rd99, 2;
	add.s64 	%rd101, %rd2, %rd100;
	ld.global.f32 	%f129, [%rd101+8];
	add.f32 	%f130, %f129, 0f3F800000;
	st.global.f32 	[%rd101+8], %f130;
	ld.global.s32 	%rd102, [%rd3];
	add.s64 	%rd103, %rd90, %rd102;
	shl.b64 	%rd104, %rd103, 2;
	add.s64 	%rd105, %rd2, %rd104;
	ld.global.f32 	%f131, [%rd105+12];
	add.f32 	%f132, %f131, 0f3F800000;
	st.global.f32 	[%rd105+12], %f132;
	add.s32 	%r79, %r79, 4;
$L__BB0_22:
	setp.eq.s32 	%p24, %r24, 0;
	@%p24 bra 	$L__BB0_27;
	setp.eq.s32 	%p25, %r24, 1;
	@%p25 bra 	$L__BB0_25;
	ld.global.s32 	%rd106, [%rd3];
	cvt.u64.u32 	%rd107, %r79;
	add.s64 	%rd108, %rd22, %rd107;
	add.s64 	%rd109, %rd108, %rd106;
	shl.b64 	%rd110, %rd109, 2;
	add.s64 	%rd111, %rd2, %rd110;
	ld.global.f32 	%f133, [%rd111];
	add.f32 	%f134, %f133, 0f3F800000;
	st.global.f32 	[%rd111], %f134;
	ld.global.s32 	%rd112, [%rd3];
	add.s64 	%rd113, %rd108, %rd112;
	shl.b64 	%rd114, %rd113, 2;
	add.s64 	%rd115, %rd2, %rd114;
	ld.global.f32 	%f135, [%rd115+4];
	add.f32 	%f136, %f135, 0f3F800000;
	st.global.f32 	[%rd115+4], %f136;
	add.s32 	%r79, %r79, 2;
$L__BB0_25:
	setp.eq.s32 	%p26, %r26, 0;
	@%p26 bra 	$L__BB0_27;
	ld.global.s32 	%rd116, [%rd3];
	cvt.u64.u32 	%rd117, %r79;
	add.s64 	%rd118, %rd22, %rd117;
	add.s64 	%rd119, %rd118, %rd116;
	shl.b64 	%rd120, %rd119, 2;
	add.s64 	%rd121, %rd2, %rd120;
	ld.global.f32 	%f137, [%rd121];
	add.f32 	%f138, %f137, 0f3F800000;
	st.global.f32 	[%rd121], %f138;
$L__BB0_27:
	cvt.u32.u64 	%r71, %rd21;
	add.s32 	%r76, %r71, 1;
	setp.ne.s32 	%p27, %r76, %r37;
	@%p27 bra 	$L__BB0_16;
$L__BB0_28:
	ret;
$L__BB0_29:
	cvt.s64.s32 	%rd45, %r75;
	add.s64 	%rd46, %rd12, %rd45;
	shl.b64 	%rd47, %rd46, 2;
	add.s64 	%rd48, %rd1, %rd47;
	ld.global.f32 	%f54, [%rd48];
	add.s64 	%rd49, %rd13, %rd45;
	shl.b64 	%rd50, %rd49, 2;
	add.s64 	%rd51, %rd1, %rd50;
	ld.global.f32 	%f55, [%rd51];
	mul.wide.s32 	%rd52, %r7, 4;
	add.s64 	%rd53, %rd48, %rd52;
	ld.global.f32 	%f56, [%rd53];
	add.s64 	%rd54, %rd51, %rd52;
	ld.global.f32 	%f57, [%rd54];
	mul.wide.s32 	%rd55, %r5, 4;
	add.s64 	%rd56, %rd48, %rd55;
	ld.global.f32 	%f58, [%rd56];
	add.s64 	%rd57, %rd51, %rd55;
	ld.global.f32 	%f59, [%rd57];
	add.f32 	%f60, %f57, %f57;
	add.f32 	%f61, %f56, %f56;
	sub.f32 	%f62, %f60, %f61;
	add.f32 	%f63, %f54, %f62;
	sub.f32 	%f64, %f63, %f59;
	sub.f32 	%f65, %f64, %f55;
	add.f32 	%f66, %f58, %f65;
	setp.gt.f32 	%p12, %f66, %f142;
	selp.f32 	%f67, %f66, %f142, %p12;
	ld.global.f32 	%f68, [%rd48+16];
	ld.global.f32 	%f69, [%rd51+16];
	ld.global.f32 	%f70, [%rd53+16];
	ld.global.f32 	%f71, [%rd54+16];
	ld.global.f32 	%f72, [%rd56+16];
	ld.global.f32 	%f73, [%rd57+16];
	add.f32 	%f74, %f71, %f71;
	add.f32 	%f75, %f70, %f70;
	sub.f32 	%f76, %f74, %f75;
	add.f32 	%f77, %f68, %f76;
	sub.f32 	%f78, %f77, %f73;
	sub.f32 	%f79, %f78, %f69;
	add.f32 	%f80, %f72, %f79;
	setp.gt.f32 	%p13, %f80, %f67;
	selp.f32 	%f81, %f80, %f67, %p13;
	ld.global.f32 	%f82, [%rd48+32];
	ld.global.f32 	%f83, [%rd51+32];
	ld.global.f32 	%f84, [%rd53+32];
	ld.global.f32 	%f85, [%rd54+32];
	ld.global.f32 	%f86, [%rd56+32];
	ld.global.f32 	%f87, [%rd57+32];
	add.f32 	%f88, %f85, %f85;
	add.f32 	%f89, %f84, %f84;
	sub.f32 	%f90, %f88, %f89;
	add.f32 	%f91, %f82, %f90;
	sub.f32 	%f92, %f91, %f87;
	sub.f32 	%f93, %f92, %f83;
	add.f32 	%f94, %f86, %f93;
	setp.gt.f32 	%p14, %f94, %f81;
	selp.f32 	%f95, %f94, %f81, %p14;
	ld.global.f32 	%f96, [%rd48+48];
	ld.global.f32 	%f97, [%rd51+48];
	ld.global.f32 	%f98, [%rd53+48];
	ld.global.f32 	%f99, [%rd54+48];
	ld.global.f32 	%f100, [%rd56+48];
	ld.global.f32 	%f101, [%rd57+48];
	add.f32 	%f102, %f99, %f99;
	add.f32 	%f103, %f98, %f98;
	sub.f32 	%f104, %f102, %f103;
	add.f32 	%f105, %f96, %f104;
	sub.f32 	%f106, %f105, %f101;
	sub.f32 	%f107, %f106, %f97;
	add.f32 	%f108, %f100, %f107;
	setp.gt.f32 	%p15, %f108, %f95;
	selp.f32 	%f142, %f108, %f95, %p15;
	add.s32 	%r75, %r75, 16;
	add.s32 	%r59, %r75, %r5;
	setp.lt.s32 	%p16, %r59, %r6;
	@%p16 bra 	$L__BB0_29;
	bra.uni 	$L__BB0_12;

}


// ===== COMPILED SASS (sm_100) =====

	.target	sm_100

	.elftype	@"ET_EXEC"


//--------------------- .note.nv.tkinfo           --------------------------
	.section	.note.nv.tkinfo,"",@"SHT_NOTE"
	.sectionflags	@"SHF_NOTE_NV_TKINFO"
	.tkinfo
        /*0018*/ 	.word	0x00000002
        /*0030*/ 	.string	""
        /*0030*/ 	.string	"ptxas"
        /*0030*/ 	.string	"Cuda compilation tools, release 13.0, V13.0.88"
        /*0030*/ 	.string	"Build cuda_13.0.r13.0/compiler.36424714_0"
        /*0030*/ 	.string	"-arch sm_100 -m 64 "



//--------------------- .note.nv.cuinfo           --------------------------
	.section	.note.nv.cuinfo,"",@"SHT_NOTE"
	.sectionflags	@"SHF_NOTE_NV_CUINFO"
        /*0018*/ 	.short	0x0002
        /*001a*/ 	.short	0x0064
        /*001c*/ 	.short	0x0082
	.zero		2


//--------------------- .nv.info                  --------------------------
	.section	.nv.info,"",@"SHT_CUDA_INFO"
	.align	4


	//----- nvinfo : EIATTR_REGCOUNT
	.align		4
        /*0000*/ 	.byte	0x04, 0x2f
        /*0002*/ 	.short	(.L_1 - .L_0)
	.align		4
.L_0:
        /*0004*/ 	.word	index@(_Z9ID1kernelPfmPiiiiS0_S_S_)
        /*0008*/ 	.word	0x00000028


	//----- nvinfo : EIATTR_FRAME_SIZE
	.align		4
.L_1:
        /*000c*/ 	.byte	0x04, 0x11
        /*000e*/ 	.short	(.L_3 - .L_2)
	.align		4
.L_2:
        /*0010*/ 	.word	index@($__internal_0_$__cuda_sm20_div_u64)
        /*0014*/ 	.word	0x00000000


	//----- nvinfo : EIATTR_FRAME_SIZE
	.align		4
.L_3:
        /*0018*/ 	.byte	0x04, 0x11
        /*001a*/ 	.short	(.L_5 - .L_4)
	.align		4
.L_4:
        /*001c*/ 	.word	index@(_Z9ID1kernelPfmPiiiiS0_S_S_)
        /*0020*/ 	.word	0x00000000


	//----- nvinfo : EIATTR_MIN_STACK_SIZE
	.align		4
.L_5:
        /*0024*/ 	.byte	0x04, 0x12
        /*0026*/ 	.short	(.L_7 - .L_6)
	.align		4
.L_6:
        /*0028*/ 	.word	index@(_Z9ID1kernelPfmPiiiiS0_S_S_)
        /*002c*/ 	.word	0x00000000
.L_7:


//--------------------- .nv.compat                --------------------------
	.section	.nv.compat,"",@"SHT_CUDA_COMPAT_INFO"
	.align	4
        /*0000*/ 	.byte	0x02, 0x09, 0x00, 0x00, 0x02, 0x02, 0x01, 0x00, 0x02, 0x05, 0x05, 0x00, 0x03, 0x07, 0x01, 0x01
        /*0010*/ 	.byte	0x02, 0x03, 0x00, 0x00, 0x02, 0x06, 0x01, 0x00, 0x04, 0x0b, 0x08, 0x00, 0x01, 0x00, 0x00, 0x00
        /*0020*/ 	.byte	0x00, 0x00, 0x00, 0x00


//--------------------- .nv.info._Z9ID1kernelPfmPiiiiS0_S_S_ --------------------------
	.section	.nv.info._Z9ID1kernelPfmPiiiiS0_S_S_,"",@"SHT_CUDA_INFO"
	.sectionflags	@""
	.align	4


	//----- nvinfo : EIATTR_CUDA_API_VERSION
	.align		4
        /*0000*/ 	.byte	0x04, 0x37
        /*0002*/ 	.short	(.L_9 - .L_8)
.L_8:
        /*0004*/ 	.word	0x00000082


	//----- nvinfo : EIATTR_KPARAM_INFO
	.align		4
.L_9:
        /*0008*/ 	.byte	0x04, 0x17
        /*000a*/ 	.short	(.L_11 - .L_10)
.L_10:
        /*000c*/ 	.word	0x00000000
        /*0010*/ 	.short	0x0008
        /*0012*/ 	.short	0x0038
        /*0014*/ 	.byte	0x00, 0xf5, 0x21, 0x00


	//----- nvinfo : EIATTR_KPARAM_INFO
	.align		4
.L_11:
        /*0018*/ 	.byte	0x04, 0x17
        /*001a*/ 	.short	(.L_13 - .L_12)
.L_12:
        /*001c*/ 	.word	0x00000000
        /*0020*/ 	.short	0x0007
        /*0022*/ 	.short	0x0030
        /*0024*/ 	.byte	0x00, 0xf5, 0x21, 0x00


	//----- nvinfo : EIATTR_KPARAM_INFO
	.align		4
.L_13:
        /*0028*/ 	.byte	0x04, 0x17
        /*002a*/ 	.short	(.L_15 - .L_14)
.L_14:
        /*002c*/ 	.word	0x00000000
        /*0030*/ 	.short	0x0006
        /*0032*/ 	.short	0x0028
        /*0034*/ 	.byte	0x00, 0xf5, 0x21, 0x00


	//----- nvinfo : EIATTR_KPARAM_INFO
	.align		4
.L_15:
        /*0038*/ 	.byte	0x04, 0x17
        /*003a*/ 	.short	(.L_17 - .L_16)
.L_16:
        /*003c*/ 	.word	0x00000000
        /*0040*/ 	.short	0x0005
        /*0042*/ 	.short	0x0020
        /*0044*/ 	.byte	0x00, 0xf0, 0x11, 0x00


	//----- nvinfo : EIATTR_KPARAM_INFO
	.align		4
.L_17:
        /*0048*/ 	.byte	0x04, 0x17
        /*004a*/ 	.short	(.L_19 - .L_18)
.L_18:
        /*004c*/ 	.word	0x00000000
        /*0050*/ 	.short	0x0004
        /*0052*/ 	.short	0x001c
        /*0054*/ 	.byte	0x00, 0xf0, 0x11, 0x00


	//----- nvinfo : EIATTR_KPARAM_INFO
	.align		4
.L_19:
        /*0058*/ 	.byte	0x04, 0x17
        /*005a*/ 	.short	(.L_21 - .L_20)
.L_20:
        /*005c*/ 	.word	0x00000000
        /*0060*/ 	.short	0x0003
        /*0062*/ 	.short	0x0018
        /*0064*/ 	.byte	0x00, 0xf0, 0x11, 0x00


	//----- nvinfo : EIATTR_KPARAM_INFO
	.align		4
.L_21:
        /*0068*/ 	.byte	0x04, 0x17
        /*006a*/ 	.short	(.L_23 - .L_22)
.L_22:
        /*006c*/ 	.word	0x00000000
        /*0070*/ 	.short	0x0002
        /*0072*/ 	.short	0x0010
        /*0074*/ 	.byte	0x00, 0xf5, 0x21, 0x00


	//----- nvinfo : EIATTR_KPARAM_INFO
	.align		4
.L_23:
        /*0078*/ 	.byte	0x04, 0x17
        /*007a*/ 	.short	(.L_25 - .L_24)
.L_24:
        /*007c*/ 	.word	0x00000000
        /*0080*/ 	.short	0x0001
        /*0082*/ 	.short	0x0008
        /*0084*/ 	.byte	0x00, 0xf0, 0x21, 0x00


	//----- nvinfo : EIATTR_KPARAM_INFO
	.align		4
.L_25:
        /*0088*/ 	.byte	0x04, 0x17
        /*008a*/ 	.short	(.L_27 - .L_26)
.L_26:
        /*008c*/ 	.word	0x00000000
        /*0090*/ 	.short	0x0000
        /*0092*/ 	.short	0x0000
        /*0094*/ 	.byte	0x00, 0xf5, 0x21, 0x00


	//----- nvinfo : EIATTR_SPARSE_MMA_MASK
	.align		4
.L_27:
        /*0098*/ 	.byte	0x03, 0x50
        /*009a*/ 	.short	0x0000


	//----- nvinfo : EIATTR_MAXREG_COUNT
	.align		4
        /*009c*/ 	.byte	0x03, 0x1b
        /*009e*/ 	.short	0x00ff


	//----- nvinfo : EIATTR_MERCURY_ISA_VERSION
	.align		4
        /*00a0*/ 	.byte	0x03, 0x5f
        /*00a2*/ 	.short	0x0101


	//----- nvinfo : EIATTR_VRC_CTA_INIT_COUNT
	.align		4
        /*00a4*/ 	.byte	0x02, 0x4a
	.zero		1
	.zero		1


	//----- nvinfo : EIATTR_EXIT_INSTR_OFFSETS
	.align		4
        /*00a8*/ 	.byte	0x04, 0x1c
        /*00aa*/ 	.short	(.L_29 - .L_28)


	//   ....[0]....
.L_28:
        /*00ac*/ 	.word	0x00000070


	//   ....[1]....
        /*00b0*/ 	.word	0x00000f60


	//   ....[2]....
        /*00b4*/ 	.word	0x00000fd0


	//   ....[3]....
        /*00b8*/ 	.word	0x00001aa0


	//----- nvinfo : EIATTR_CRS_STACK_SIZE
	.align		4
.L_29:
        /*00bc*/ 	.byte	0x04, 0x1e
        /*00be*/ 	.short	(.L_31 - .L_30)
.L_30:
        /*00c0*/ 	.word	0x00000000


	//----- nvinfo : EIATTR_CBANK_PARAM_SIZE
	.align		4
.L_31:
        /*00c4*/ 	.byte	0x03, 0x19
        /*00c6*/ 	.short	0x0040


	//----- nvinfo : EIATTR_PARAM_CBANK
	.align		4
        /*00c8*/ 	.byte	0x04, 0x0a
        /*00ca*/ 	.short	(.L_33 - .L_32)
	.align		4
.L_32:
        /*00cc*/ 	.word	index@(.nv.constant0._Z9ID1kernelPfmPiiiiS0_S_S_)
        /*00d0*/ 	.short	0x0380
        /*00d2*/ 	.short	0x0040


	//----- nvinfo : EIATTR_SW_WAR
	.align		4
.L_33:
        /*00d4*/ 	.byte	0x04, 0x36
        /*00d6*/ 	.short	(.L_35 - .L_34)
.L_34:
        /*00d8*/ 	.word	0x00000008
.L_35:


//--------------------- .nv.callgraph             --------------------------
	.section	.nv.callgraph,"",@"SHT_CUDA_CALLGRAPH"
	.align	4
	.sectionentsize	8
	.align		4
        /*0000*/ 	.word	0x00000000
	.align		4
        /*0004*/ 	.word	0xffffffff
	.align		4
        /*0008*/ 	.word	0x00000000
	.align		4
        /*000c*/ 	.word	0xfffffffe
	.align		4
        /*0010*/ 	.word	0x00000000
	.align		4
        /*0014*/ 	.word	0xfffffffd
	.align		4
        /*0018*/ 	.word	0x00000000
	.align		4
        /*001c*/ 	.word	0xfffffffc


//--------------------- .text._Z9ID1kernelPfmPiiiiS0_S_S_ --------------------------
	.section	.text._Z9ID1kernelPfmPiiiiS0_S_S_,"ax",@progbits
	.align	128
        .global         _Z9ID1kernelPfmPiiiiS0_S_S_
        .type           _Z9ID1kernelPfmPiiiiS0_S_S_,@function
        .size           _Z9ID1kernelPfmPiiiiS0_S_S_,(.L_x_17 - _Z9ID1kernelPfmPiiiiS0_S_S_)
        .other          _Z9ID1kernelPfmPiiiiS0_S_S_,@"STO_CUDA_ENTRY STV_DEFAULT"
_Z9ID1kernelPfmPiiiiS0_S_S_:
.text._Z9ID1kernelPfmPiiiiS0_S_S_:
[----:B------:R-:W-:Y:S01]  /*0000*/  LDC R1, c[0x0][0x37c] ;  /* 0x0000df00ff017b82 */ /* 0x000fe20000000800 */
[----:B------:R-:W0:Y:S07]  /*0010*/  S2R R3, SR_TID.X ;  /* 0x0000000000037919 */ /* 0x000e2e0000002100 */
[----:B------:R-:W0:Y:S01]  /*0020*/  S2UR UR4, SR_CTAID.X ;  /* 0x00000000000479c3 */ /* 0x000e220000002500 */
[----:B------:R-:W1:Y:S07]  /*0030*/  LDCU UR5, c[0x0][0x39c] ;  /* 0x00007380ff0577ac */ /* 0x000e6e0008000800 */
[----:B------:R-:W0:Y:S02]  /*0040*/  LDC R0, c[0x0][0x360] ;  /* 0x0000d800ff007b82 */ /* 0x000e240000000800 */
[----:B0-----:R-:W-:-:S05]  /*0050*/  IMAD R0, R0, UR4, R3 ;  /* 0x0000000400007c24 */ /* 0x001fca000f8e0203 */
[----:B-1----:R-:W-:-:S13]  /*0060*/  ISETP.GE.AND P0, PT, R0, UR5, PT ;  /* 0x0000000500007c0c */ /* 0x002fda000bf06270 */
[----:B------:R-:W-:Y:S05]  /*0070*/  @P0 EXIT ;  /* 0x000000000000094d */ /* 0x000fea0003800000 */
[----:B------:R-:W0:Y:S01]  /*0080*/  LDC.64 R12, c[0x0][0x390] ;  /* 0x0000e400ff0c7b82 */ /* 0x000e220000000a00 */
[----:B------:R-:W1:Y:S01]  /*0090*/  LDCU.64 UR8, c[0x0][0x358] ;  /* 0x00006b00ff0877ac */ /* 0x000e620008000a00 */
[----:B------:R-:W2:Y:S01]  /*00a0*/  LDCU UR4, c[0x0][0x38c] ;  /* 0x00007180ff0477ac */ /* 0x000ea20008000800 */
[----:B0-----:R-:W-:-:S05]  /*00b0*/  IMAD.WIDE R12, R0, 0x4, R12 ;  /* 0x00000004000c7825 */ /* 0x001fca00078e020c */
[----:B-1----:R-:W3:Y:S01]  /*00c0*/  LDG.E R8, desc[UR8][R12.64] ;  /* 0x000000080c087981 */ /* 0x002ee2000c1e1900 */
[----:B------:R-:W-:Y:S01]  /*00d0*/  BSSY.RECONVERGENT B0, `(.L_x_0) ;  /* 0x0000023000007945 */ /* 0x000fe20003800200 */
[----:B---3--:R-:W-:-:S04]  /*00e0*/  SHF.R.S32.HI R5, RZ, 0x1f, R8 ;  /* 0x0000001fff057819 */ /* 0x008fc80000011408 */
[----:B--2---:R-:W-:-:S04]  /*00f0*/  LOP3.LUT R2, R5, UR4, RZ, 0xfc, !PT ;  /* 0x0000000405027c12 */ /* 0x004fc8000f8efcff */
[----:B------:R-:W-:-:S13]  /*0100*/  ISETP.NE.U32.AND P0, PT, R2, RZ, PT ;  /* 0x000000ff0200720c */ /* 0x000fda0003f05070 */
[----:B------:R-:W-:Y:S05]  /*0110*/  @P0 BRA `(.L_x_1) ;  /* 0x0000000000600947 */ /* 0x000fea0003800000 */
[----:B------:R-:W0:Y:S02]  /*0120*/  LDCU UR4, c[0x0][0x388] ;  /* 0x00007100ff0477ac */ /* 0x000e240008000800 */
[----:B0-----:R-:W-:-:S04]  /*0130*/  MOV R11, UR4 ;  /* 0x00000004000b7c02 */ /* 0x001fc80008000f00 */
[----:B------:R-:W0:Y:S01]  /*0140*/  I2F.U32.RP R4, R11 ;  /* 0x0000000b00047306 */ /* 0x000e220000209000 */
[----:B------:R-:W-:-:S07]  /*0150*/  ISETP.NE.U32.AND P2, PT, R11, RZ, PT ;  /* 0x000000ff0b00720c */ /* 0x000fce0003f45070 */
[----:B0-----:R-:W0:Y:S02]  /*0160*/  MUFU.RCP R4, R4 ;  /* 0x0000000400047308 */ /* 0x001e240000001000 */
[----:B0-----:R-:W-:-:S06]  /*0170*/  VIADD R2, R4, 0xffffffe ;  /* 0x0ffffffe04027836 */ /* 0x001fcc0000000000 */
[----:B------:R0:W1:Y:S02]  /*0180*/  F2I.FTZ.U32.TRUNC.NTZ R3, R2 ;  /* 0x0000000200037305 */ /* 0x000064000021f000 */
[----:B0-----:R-:W-:Y:S02]  /*0190*/  IMAD.MOV.U32 R2, RZ, RZ, RZ ;  /* 0x000000ffff027224 */ /* 0x001fe400078e00ff */
[----:B-1----:R-:W-:-:S05]  /*01a0*/  IMAD R5, R3, R11, RZ ;  /* 0x0000000b03057224 */ /* 0x002fca00078e02ff */
[----:B------:R-:W-:-:S05]  /*01b0*/  IADD3 R5, PT, PT, -R5, RZ, RZ ;  /* 0x000000ff05057210 */ /* 0x000fca0007ffe1ff */
[----:B------:R-:W-:-:S06]  /*01c0*/  IMAD.HI.U32 R3, R3, R5, R2 ;  /* 0x0000000503037227 */ /* 0x000fcc00078e0002 */
[----:B------:R-:W-:-:S05]  /*01d0*/  IMAD.HI.U32 R3, R3, R8, RZ ;  /* 0x0000000803037227 */ /* 0x000fca00078e00ff */
[----:B------:R-:W-:-:S05]  /*01e0*/  IADD3 R5, PT, PT, -R3, RZ, RZ ;  /* 0x000000ff03057210 */ /* 0x000fca0007ffe1ff */
[----:B------:R-:W-:-:S05]  /*01f0*/  IMAD R5, R11, R5, R8 ;  /* 0x000000050b057224 */ /* 0x000fca00078e0208 */
[----:B------:R-:W-:-:S13]  /*0200*/  ISETP.GE.U32.AND P0, PT, R5, R11, PT ;  /* 0x0000000b0500720c */ /* 0x000fda0003f06070 */
[----:B------:R-:W-:Y:S01]  /*0210*/  @P0 IMAD.IADD R5, R5, 0x1, -R11 ;  /* 0x0000000105050824 */ /* 0x000fe200078e0a0b */
[----:B------:R-:W-:-:S04]  /*0220*/  @P0 IADD3 R3, PT, PT, R3, 0x1, RZ ;  /* 0x0000000103030810 */ /* 0x000fc80007ffe0ff */
[----:B------:R-:W-:-:S13]  /*0230*/  ISETP.GE.U32.AND P1, PT, R5, R11, PT ;  /* 0x0000000b0500720c */ /* 0x000fda0003f26070 */
[----:B------:R-:W-:Y:S01]  /*0240*/  @P1 VIADD R3, R3, 0x1 ;  /* 0x0000000103031836 */ /* 0x000fe20000000000 */
[----:B------:R-:W-:-:S04]  /*0250*/  @!P2 LOP3.LUT R3, RZ, R11, RZ, 0x33, !PT ;  /* 0x0000000bff03a212 */ /* 0x000fc800078e33ff */
[----:B------:R-:W-:Y:S01]  /*0260*/  IADD3 R2, PT, PT, -R3, RZ, RZ ;  /* 0x000000ff03027210 */ /* 0x000fe20007ffe1ff */
[----:B------:R-:W-:-:S04]  /*0270*/  IMAD.MOV.U32 R6, RZ, RZ, R3 ;  /* 0x000000ffff067224 */ /* 0x000fc800078e0003 */
[----:B------:R-:W-:Y:S01]  /*0280*/  IMAD R2, R11, R2, R8 ;  /* 0x000000020b027224 */ /* 0x000fe200078e0208 */
[----:B------:R-:W-:Y:S06]  /*0290*/  BRA `(.L_x_2) ;  /* 0x0000000000187947 */ /* 0x000fec0003800000 */
.L_x_1:
[----:B------:R-:W-:-:S07]  /*02a0*/  MOV R4, 0x2c0 ;  /* 0x000002c000047802 */ /* 0x000fce0000000f00 */
[----:B------:R-:W-:Y:S05]  /*02b0*/  CALL.REL.NOINC `($__internal_0_$__cuda_sm20_div_u64) ;  /* 0x0000001400fc7944 */ /* 0x000fea0003c00000 */
[----:B------:R-:W0:Y:S01]  /*02c0*/  LDCU UR4, c[0x0][0x388] ;  /* 0x00007100ff0477ac */ /* 0x000e220008000800 */
[----:B------:R-:W-:Y:S01]  /*02d0*/  IADD3 R2, PT, PT, -R6, RZ, RZ ;  /* 0x000000ff06027210 */ /* 0x000fe20007ffe1ff */
[----:B0-----:R-:W-:-:S04]  /*02e0*/  IMAD.U32 R11, RZ, RZ, UR4 ;  /* 0x00000004ff0b7e24 */ /* 0x001fc8000f8e00ff */
[----:B------:R-:W-:-:S07]  /*02f0*/  IMAD R2, R2, R11, R8 ;  /* 0x0000000b02027224 */ /* 0x000fce00078e0208 */
.L_x_2:
[----:B------:R-:W-:Y:S05]  /*0300*/  BSYNC.RECONVERGENT B0 ;  /* 0x0000000000007941 */ /* 0x000fea0003800200 */
.L_x_0:
[----:B------:R-:W0:Y:S01]  /*0310*/  LDC R14, c[0x0][0x3a0] ;  /* 0x0000e800ff0e7b82 */ /* 0x000e220000000800 */
[----:B------:R-:W1:Y:S01]  /*0320*/  LDCU UR4, c[0x0][0x398] ;  /* 0x00007300ff0477ac */ /* 0x000e620008000800 */
[----:B------:R-:W-:Y:S01]  /*0330*/  IMAD.MOV.U32 R4, RZ, RZ, RZ ;  /* 0x000000ffff047224 */ /* 0x000fe200078e00ff */
[----:B0-----:R-:W-:-:S04]  /*0340*/  SHF.L.U32 R3, R14, 0x3, RZ ;  /* 0x000000030e037819 */ /* 0x001fc800000006ff */
[----:B-1----:R-:W-:-:S13]  /*0350*/  ISETP.GE.AND P0, PT, R3, UR4, PT ;  /* 0x0000000403007c0c */ /* 0x002fda000bf06270 */
[----:B------:R-:W-:Y:S05]  /*0360*/  @P0 BRA `(.L_x_3) ;  /* 0x0000000800ec0947 */ /* 0x000fea0003800000 */
[----:B------:R-:W-:-:S04]  /*0370*/  SHF.L.U32 R5, R14, 0x2, RZ ;  /* 0x000000020e057819 */ /* 0x000fc800000006ff */
[----:B------:R-:W-:-:S13]  /*0380*/  ISETP.GE.AND P0, PT, R5, UR4, PT ;  /* 0x0000000405007c0c */ /* 0x000fda000bf06270 */
[----:B------:R-:W-:Y:S05]  /*0390*/  @P0 BRA `(.L_x_3) ;  /* 0x0000000800e00947 */ /* 0x000fea0003800000 */
[----:B------:R-:W-:Y:S01]  /*03a0*/  IADD3 R7, PT, PT, -R6, RZ, RZ ;  /* 0x000000ff06077210 */ /* 0x000fe20007ffe1ff */
[----:B------:R-:W-:Y:S01]  /*03b0*/  IMAD.IADD R4, R8, 0x1, R5 ;  /* 0x0000000108047824 */ /* 0x000fe200078e0205 */
[----:B------:R-:W-:Y:S01]  /*03c0*/  LOP3.LUT R9, RZ, R8, RZ, 0x33, !PT ;  /* 0x00000008ff097212 */ /* 0x000fe200078e33ff */
[----:B------:R-:W-:Y:S01]  /*03d0*/  BSSY.RECONVERGENT B0, `(.L_x_3) ;  /* 0x00000b4000007945 */ /* 0x000fe20003800200 */
[----:B------:R-:W-:Y:S01]  /*03e0*/  IMAD.SHL.U32 R8, R14, 0x2, RZ ;  /* 0x000000020e087824 */ /* 0x000fe200078e00ff */
[----:B------:R-:W0:Y:S01]  /*03f0*/  LDCU.128 UR12, c[0x0][0x380] ;  /* 0x00007000ff0c77ac */ /* 0x000e220008000c00 */
[----:B------:R-:W-:Y:S02]  /*0400*/  IMAD R4, R11, R7, R4 ;  /* 0x000000070b047224 */ /* 0x000fe400078e0204 */
[----:B------:R-:W-:Y:S02]  /*0410*/  VIADD R7, R2, UR4 ;  /* 0x0000000402077c36 */ /* 0x000fe40008000000 */
[----:B------:R-:W-:-:S03]  /*0420*/  IMAD.IADD R26, R3, 0x1, R6 ;  /* 0x00000001031a7824 */ /* 0x000fc600078e0206 */
[----:B------:R-:W-:-:S04]  /*0430*/  VIADDMNMX R4, R4, 0x4, R7, !PT ;  /* 0x0000000404047846 */ /* 0x000fc80007800107 */
[----:B------:R-:W-:Y:S01]  /*0440*/  IADD3 R9, PT, PT, R4, R9, RZ ;  /* 0x0000000904097210 */ /* 0x000fe20007ffe0ff */
[----:B------:R-:W-:-:S04]  /*0450*/  IMAD.MOV.U32 R4, RZ, RZ, RZ ;  /* 0x000000ffff047224 */ /* 0x000fc800078e00ff */
[C---:B------:R-:W-:Y:S01]  /*0460*/  IMAD R10, R6.reuse, R11, R9 ;  /* 0x0000000b060a7224 */ /* 0x040fe200078e0209 */
[----:B------:R-:W-:Y:S02]  /*0470*/  SHF.R.S32.HI R9, RZ, 0x1f, R2 ;  /* 0x0000001fff097819 */ /* 0x000fe40000011402 */
[----:B------:R-:W-:Y:S02]  /*0480*/  IADD3 R11, PT, PT, R6, UR4, RZ ;  /* 0x00000004060b7c10 */ /* 0x000fe4000fffe0ff */
[----:B------:R-:W-:-:S04]  /*0490*/  IADD3 R10, PT, PT, -R5, R10, RZ ;  /* 0x0000000a050a7210 */ /* 0x000fc80007ffe1ff */
[----:B0-----:R-:W-:-:S07]  /*04a0*/  LOP3.LUT R27, R10, 0xc, RZ, 0xc0, !PT ;  /* 0x0000000c0a1b7812 */ /* 0x001fce00078ec0ff */
.L_x_9:
[----:B------:R-:W-:Y:S01]  /*04b0*/  ISETP.NE.AND P1, PT, R27, 0xc, PT ;  /* 0x0000000c1b00780c */ /* 0x000fe20003f25270 */
[----:B------:R-:W-:Y:S01]  /*04c0*/  BSSY.RECONVERGENT B1, `(.L_x_4) ;  /* 0x000004c000017945 */ /* 0x000fe20003800200 */
[----:B------:R-:W-:Y:S02]  /*04d0*/  ISETP.GE.U32.AND P0, PT, R10, 0xc, PT ;  /* 0x0000000c0a00780c */ /* 0x000fe40003f06070 */
[----:B------:R-:W-:Y:S02]  /*04e0*/  SHF.R.S32.HI R28, RZ, 0x1f, R6 ;  /* 0x0000001fff1c7819 */ /* 0x000fe40000011406 */
[----:B------:R-:W-:Y:S02]  /*04f0*/  SHF.R.S32.HI R29, RZ, 0x1f, R26 ;  /* 0x0000001fff1d7819 */ /* 0x000fe4000001141a */
[----:B------:R-:W-:-:S05]  /*0500*/  MOV R30, R2 ;  /* 0x00000002001e7202 */ /* 0x000fca0000000f00 */
[----:B------:R-:W-:Y:S05]  /*0510*/  @!P1 BRA `(.L_x_5) ;  /* 0x0000000400189947 */ /* 0x000fea0003800000 */
[----:B------:R-:W0:Y:S01]  /*0520*/  LDCU.128 UR4, c[0x0][0x380] ;  /* 0x00007000ff0477ac */ /* 0x000e220008000c00 */
[----:B------:R-:W-:Y:S01]  /*0530*/  MOV R15, R9 ;  /* 0x00000009000f7202 */ /* 0x000fe20000000f00 */
[----:B------:R-:W-:Y:S02]  /*0540*/  IMAD.MOV.U32 R14, RZ, RZ, R2 ;  /* 0x000000ffff0e7224 */ /* 0x000fe400078e0002 */
[----:B0-----:R-:W-:Y:S02]  /*0550*/  IMAD R17, R28, UR6, RZ ;  /* 0x000000061c117c24 */ /* 0x001fe4000f8e02ff */
[----:B------:R-:W-:Y:S02]  /*0560*/  IMAD R23, R29, UR6, RZ ;  /* 0x000000061d177c24 */ /* 0x000fe4000f8e02ff */
[----:B------:R-:W-:-:S04]  /*0570*/  IMAD.WIDE.U32 R20, R6, UR6, R14 ;  /* 0x0000000606147c25 */ /* 0x000fc8000f8e000e */
[----:B------:R-:W-:Y:S01]  /*0580*/  IMAD.WIDE.U32 R18, R26, UR6, R14 ;  /* 0x000000061a127c25 */ /* 0x000fe2000f8e000e */
[----:B------:R-:W-:-:S03]  /*0590*/  LEA R14, P1, R20, UR4, 0x2 ;  /* 0x00000004140e7c11 */ /* 0x000fc6000f8210ff */
[----:B------:R-:W-:Y:S01]  /*05a0*/  IMAD R15, R6, UR7, R17 ;  /* 0x00000007060f7c24 */ /* 0x000fe2000f8e0211 */
[----:B------:R-:W-:Y:S01]  /*05b0*/  LEA R16, P2, R18, UR4, 0x2 ;  /* 0x0000000412107c11 */ /* 0x000fe2000f8410ff */
[----:B------:R-:W-:Y:S02]  /*05c0*/  IMAD R17, R26, UR7, R23 ;  /* 0x000000071a117c24 */ /* 0x000fe4000f8e0217 */
[----:B------:R-:W-:-:S03]  /*05d0*/  IMAD.IADD R15, R21, 0x1, R15 ;  /* 0x00000001150f7824 */ /* 0x000fc600078e020f */
[----:B------:R-:W-:Y:S02]  /*05e0*/  IADD3 R17, PT, PT, R19, R17, RZ ;  /* 0x0000001113117210 */ /* 0x000fe40007ffe0ff */
[----:B------:R-:W-:Y:S02]  /*05f0*/  LEA.HI.X R15, R20, UR5, R15, 0x2, P1 ;  /* 0x00000005140f7c11 */ /* 0x000fe400088f140f */
[----:B------:R-:W-:Y:S01]  /*0600*/  LEA.HI.X R17, R18, UR5, R17, 0x2, P2 ;  /* 0x0000000512117c11 */ /* 0x000fe200090f1411 */
[C---:B------:R-:W-:Y:S02]  /*0610*/  IMAD.WIDE R18, R8.reuse, 0x4, R14 ;  /* 0x0000000408127825 */ /* 0x040fe400078e020e */
[----:B------:R-:W2:Y:S02]  /*0620*/  LDG.E R30, desc[UR8][R14.64] ;  /* 0x000000080e1e7981 */ /* 0x000ea4000c1e1900 */
[--C-:B------:R-:W-:Y:S02]  /*0630*/  IMAD.WIDE R20, R8, 0x4, R16.reuse ;  /* 0x0000000408147825 */ /* 0x100fe400078e0210 */
[----:B------:R-:W3:Y:S04]  /*0640*/  LDG.E R24, desc[UR8][R18.64] ;  /* 0x0000000812187981 */ /* 0x000ee8000c1e1900 */
[----:B------:R-:W4:Y:S01]  /*0650*/  LDG.E R25, desc[UR8][R20.64] ;  /* 0x0000000814197981 */ /* 0x000f22000c1e1900 */
[----:B------:R-:W-:-:S03]  /*0660*/  IMAD.WIDE R22, R5, 0x4, R16 ;  /* 0x0000000405167825 */ /* 0x000fc600078e0210 */
[----:B------:R-:W5:Y:S04]  /*0670*/  LDG.E R31, desc[UR8][R16.64] ;  /* 0x00000008101f7981 */ /* 0x000f68000c1e1900 */
[----:B------:R-:W5:Y:S01]  /*0680*/  LDG.E R33, desc[UR8][R22.64] ;  /* 0x0000000816217981 */ /* 0x000f62000c1e1900 */
[----:B---3--:R-:W-:Y:S01]  /*0690*/  FADD R24, R24, R24 ;  /* 0x0000001818187221 */ /* 0x008fe20000000000 */
[----:B----4-:R-:W-:-:S04]  /*06a0*/  FADD R25, R25, R25 ;  /* 0x0000001919197221 */ /* 0x010fc80000000000 */
[----:B------:R-:W-:Y:S01]  /*06b0*/  FADD R35, R25, -R24 ;  /* 0x8000001819237221 */ /* 0x000fe20000000000 */
[----:B------:R-:W-:-:S05]  /*06c0*/  IMAD.WIDE R24, R5, 0x4, R14 ;  /* 0x0000000405187825 */ /* 0x000fca00078e020e */
[----:B------:R-:W3:Y:S01]  /*06d0*/  LDG.E R32, desc[UR8][R24.64] ;  /* 0x0000000818207981 */ /* 0x000ee2000c1e1900 */
[----:B--2---:R-:W-:Y:S01]  /*06e0*/  FADD R30, R30, R35 ;  /* 0x000000231e1e7221 */ /* 0x004fe20000000000 */
[----:B------:R-:W-:-:S03]  /*06f0*/  ISETP.NE.AND P2, PT, R27, RZ, PT ;  /* 0x000000ff1b00720c */ /* 0x000fc60003f45270 */
[----:B-----5:R-:W-:-:S04]  /*0700*/  FADD R30, -R33, R30 ;  /* 0x0000001e211e7221 */ /* 0x020fc80000000100 */
[----:B------:R-:W-:Y:S01]  /*0710*/  FADD R31, -R31, R30 ;  /* 0x0000001e1f1f7221 */ /* 0x000fe20000000100 */
[----:B------:R-:W-:-:S03]  /*0720*/  VIADD R30, R2, 0x4 ;  /* 0x00000004021e7836 */ /* 0x000fc60000000000 */
[----:B---3--:R-:W-:-:S05]  /*0730*/  FADD R31, R32, R31 ;  /* 0x0000001f201f7221 */ /* 0x008fca0000000000 */
[----:B------:R-:W-:-:S04]  /*0740*/  FSETP.GT.AND P1, PT, R31, R4, PT ;  /* 0x000000041f00720b */ /* 0x000fc80003f24000 */
[----:B------:R-:W-:Y:S01]  /*0750*/  FSEL R4, R31, R4, P1 ;  /* 0x000000041f047208 */ /* 0x000fe20000800000 */
[----:B------:R-:W-:Y:S08]  /*0760*/  @!P2 BRA `(.L_x_5) ;  /* 0x000000000084a947 */ /* 0x000ff00003800000 */
[----:B------:R-:W2:Y:S04]  /*0770*/  LDG.E R35, desc[UR8][R18.64+0x10] ;  /* 0x0000100812237981 */ /* 0x000ea8000c1e1900 */
[----:B------:R-:W3:Y:S01]  /*0780*/  LDG.E R36, desc[UR8][R20.64+0x10] ;  /* 0x0000100814247981 */ /* 0x000ee2000c1e1900 */
[----:B------:R-:W-:-:S03]  /*0790*/  ISETP.NE.AND P1, PT, R27, 0x4, PT ;  /* 0x000000041b00780c */ /* 0x000fc60003f25270 */
[----:B------:R-:W4:Y:S04]  /*07a0*/  LDG.E R31, desc[UR8][R14.64+0x10] ;  /* 0x000010080e1f7981 */ /* 0x000f28000c1e1900 */
[----:B------:R-:W5:Y:S06]  /*07b0*/  LDG.E R33, desc[UR8][R22.64+0x10] ;  /* 0x0000100816217981 */ /* 0x000f6c000c1e1900 */
[----:B------:R-:W5:Y:S04]  /*07c0*/  @P1 LDG.E R30, desc[UR8][R18.64+0x20] ;  /* 0x00002008121e1981 */ /* 0x000f68000c1e1900 */
[----:B------:R-:W5:Y:S04]  /*07d0*/  @P1 LDG.E R32, desc[UR8][R20.64+0x20] ;  /* 0x0000200814201981 */ /* 0x000f68000c1e1900 */
[----:B------:R0:W5:Y:S04]  /*07e0*/  @P1 LDG.E R34, desc[UR8][R14.64+0x20] ;  /* 0x000020080e221981 */ /* 0x000168000c1e1900 */
[----:B------:R-:W5:Y:S04]  /*07f0*/  @P1 LDG.E R18, desc[UR8][R16.64+0x20] ;  /* 0x0000200810121981 */ /* 0x000f68000c1e1900 */
[----:B------:R-:W5:Y:S01]  /*0800*/  @P1 LDG.E R19, desc[UR8][R24.64+0x20] ;  /* 0x0000200818131981 */ /* 0x000f62000c1e1900 */
[----:B--2---:R-:W-:-:S03]  /*0810*/  FADD R37, R35, R35 ;  /* 0x0000002323257221 */ /* 0x004fc60000000000 */
[----:B------:R-:W2:Y:S01]  /*0820*/  LDG.E R35, desc[UR8][R16.64+0x10] ;  /* 0x0000100810237981 */ /* 0x000ea2000c1e1900 */
[----:B---3--:R-:W-:-:S04]  /*0830*/  FADD R36, R36, R36 ;  /* 0x0000002424247221 */ /* 0x008fc80000000000 */
[----:B0-----:R-:W-:Y:S02]  /*0840*/  FADD R14, R36, -R37 ;  /* 0x80000025240e7221 */ /* 0x001fe40000000000 */
[----:B------:R-:W3:Y:S04]  /*0850*/  LDG.E R36, desc[UR8][R24.64+0x10] ;  /* 0x0000100818247981 */ /* 0x000ee8000c1e1900 */
[----:B------:R-:W3:Y:S01]  /*0860*/  @P1 LDG.E R37, desc[UR8][R22.64+0x20] ;  /* 0x0000200816251981 */ /* 0x000ee2000c1e1900 */
[----:B----4-:R-:W-:Y:S01]  /*0870*/  FADD R20, R31, R14 ;  /* 0x0000000e1f147221 */ /* 0x010fe20000000000 */
[----:B-----5:R-:W-:Y:S01]  /*0880*/  @P1 FADD R21, R30, R30 ;  /* 0x0000001e1e151221 */ /* 0x020fe20000000000 */
[----:B------:R-:W-:Y:S02]  /*0890*/  @P1 FADD R32, R32, R32 ;  /* 0x0000002020201221 */ /* 0x000fe40000000000 */
[----:B------:R-:W-:-:S02]  /*08a0*/  FADD R20, -R33, R20 ;  /* 0x0000001421147221 */ /* 0x000fc40000000100 */
[----:B------:R-:W-:-:S04]  /*08b0*/  @P1 FADD R21, R32, -R21 ;  /* 0x8000001520151221 */ /* 0x000fc80000000000 */
[----:B------:R-:W-:Y:S01]  /*08c0*/  @P1 FADD R34, R34, R21 ;  /* 0x0000001522221221 */ /* 0x000fe20000000000 */
[C---:B------:R-:W-:Y:S01]  /*08d0*/  IADD3 R30, PT, PT, R2.reuse, 0x8, RZ ;  /* 0x00000008021e7810 */ /* 0x040fe20007ffe0ff */
[----:B------:R-:W-:Y:S02]  /*08e0*/  @P1 VIADD R30, R2, 0xc ;  /* 0x0000000c021e1836 */ /* 0x000fe40000000000 */
[----:B--2---:R-:W-:-:S04]  /*08f0*/  FADD R35, -R35, R20 ;  /* 0x0000001423237221 */ /* 0x004fc80000000100 */
[----:B---3--:R-:W-:Y:S01]  /*0900*/  FADD R35, R36, R35 ;  /* 0x0000002324237221 */ /* 0x008fe20000000000 */
[----:B------:R-:W-:-:S04]  /*0910*/  @P1 FADD R37, -R37, R34 ;  /* 0x0000002225251221 */ /* 0x000fc80000000100 */
[----:B------:R-:W-:Y:S01]  /*0920*/  FSETP.GT.AND P2, PT, R35, R4, PT ;  /* 0x000000042300720b */ /* 0x000fe20003f44000 */
[----:B------:R-:W-:-:S03]  /*0930*/  @P1 FADD R18, -R18, R37 ;  /* 0x0000002512121221 */ /* 0x000fc60000000100 */
[----:B------:R-:W-:Y:S01]  /*0940*/  FSEL R4, R35, R4, P2 ;  /* 0x0000000423047208 */ /* 0x000fe20001000000 */
[----:B------:R-:W-:-:S05]  /*0950*/  @P1 FADD R19, R19, R18 ;  /* 0x0000001213131221 */ /* 0x000fca0000000000 */
[----:B------:R-:W-:-:S04]  /*0960*/  @P1 FSETP.GT.AND P2, PT, R19, R4, PT ;  /* 0x000000041300120b */ /* 0x000fc80003f44000 */
[----:B------:R-:W-:-:S09]  /*0970*/  @P1 FSEL R4, R19, R4, P2 ;  /* 0x0000000413041208 */ /* 0x000fd20001000000 */
.L_x_5:
[----:B------:R-:W-:Y:S05]  /*0980*/  BSYNC.RECONVERGENT B1 ;  /* 0x0000000000017941 */ /* 0x000fea0003800200 */
.L_x_4:
[----:B------:R-:W-:Y:S04]  /*0990*/  BSSY.RECONVERGENT B1, `(.L_x_6) ;  /* 0x0000053000017945 */ /* 0x000fe80003800200 */
[----:B------:R-:W-:Y:S05]  /*09a0*/  @!P0 BRA `(.L_x_7) ;  /* 0x0000000400448947 */ /* 0x000fea0003800000 */
.L_x_8:
[--C-:B------:R-:W-:Y:S01]  /*09b0*/  SHF.R.S32.HI R31, RZ, 0x1f, R30.reuse ;  /* 0x0000001fff1f7819 */ /* 0x100fe2000001141e */
[----:B------:R-:W-:Y:S02]  /*09c0*/  IMAD R15, R28, UR14, RZ ;  /* 0x0000000e1c0f7c24 */ /* 0x000fe4000f8e02ff */
[----:B------:R-:W-:Y:S02]  /*09d0*/  IMAD R17, R29, UR14, RZ ;  /* 0x0000000e1d117c24 */ /* 0x000fe4000f8e02ff */
[C---:B------:R-:W-:Y:S02]  /*09e0*/  IMAD R19, R6.reuse, UR15, R15 ;  /* 0x0000000f06137c24 */ /* 0x040fe4000f8e020f */
[----:B------:R-:W-:-:S04]  /*09f0*/  IMAD.WIDE.U32 R14, R6, UR14, R30 ;  /* 0x0000000e060e7c25 */ /* 0x000fc8000f8e001e */
[C---:B------:R-:W-:Y:S01]  /*0a00*/  IMAD R21, R26.reuse, UR15, R17 ;  /* 0x0000000f1a157c24 */ /* 0x040fe2000f8e0211 */
[----:B------:R-:W-:Y:S01]  /*0a10*/  IADD3 R19, PT, PT, R19, R15, RZ ;  /* 0x0000000f13137210 */ /* 0x000fe20007ffe0ff */
[----:B------:R-:W-:Y:S01]  /*0a20*/  IMAD.WIDE.U32 R16, R26, UR14, R30 ;  /* 0x0000000e1a107c25 */ /* 0x000fe2000f8e001e */
[----:B------:R-:W-:-:S03]  /*0a30*/  LEA R20, P0, R14, UR12, 0x2 ;  /* 0x0000000c0e147c11 */ /* 0x000fc6000f8010ff */
[----:B------:R-:W-:Y:S01]  /*0a40*/  IMAD.IADD R15, R21, 0x1, R17 ;  /* 0x00000001150f7824 */ /* 0x000fe200078e0211 */
[----:B------:R-:W-:Y:S02]  /*0a50*/  LEA R18, P1, R16, UR12, 0x2 ;  /* 0x0000000c10127c11 */ /* 0x000fe4000f8210ff */
[----:B------:R-:W-:Y:S02]  /*0a60*/  LEA.HI.X R21, R14, UR13, R19, 0x2, P0 ;  /* 0x0000000d0e157c11 */ /* 0x000fe400080f1413 */
[----:B------:R-:W-:Y:S01]  /*0a70*/  LEA.HI.X R19, R16, UR13, R15, 0x2, P1 ;  /* 0x0000000d10137c11 */ /* 0x000fe200088f140f */
[C---:B------:R-:W-:Y:S02]  /*0a80*/  IMAD.WIDE R16, R8.reuse, 0x4, R20 ;  /* 0x0000000408107825 */ /* 0x040fe400078e0214 */
[----:B------:R-:W2:Y:S02]  /*0a90*/  LDG.E R31, desc[UR8][R20.64] ;  /* 0x00000008141f7981 */ /* 0x000ea4000c1e1900 */
[----:B------:R-:W-:-:S02]  /*0aa0*/  IMAD.WIDE R14, R8, 0x4, R18 ;  /* 0x00000004080e7825 */ /* 0x000fc400078e0212 */
[----:B------:R-:W3:Y:S04]  /*0ab0*/  LDG.E R25, desc[UR8][R16.64] ;  /* 0x0000000810197981 */ /* 0x000ee8000c1e1900 */
[----:B------:R-:W4:Y:S04]  /*0ac0*/  LDG.E R32, desc[UR8][R14.64] ;  /* 0x000000080e207981 */ /* 0x000f28000c1e1900 */
[----:B------:R-:W5:Y:S04]  /*0ad0*/  LDG.E R23, desc[UR8][R16.64+0x10] ;  /* 0x0000100810177981 */ /* 0x000f68000c1e1900 */
[----:B------:R-:W2:Y:S04]  /*0ae0*/  LDG.E R22, desc[UR8][R14.64+0x10] ;  /* 0x000010080e167981 */ /* 0x000ea8000c1e1900 */
[----:B------:R-:W2:Y:S04]  /*0af0*/  LDG.E R37, desc[UR8][R16.64+0x20] ;  /* 0x0000200810257981 */ /* 0x000ea8000c1e1900 */
[----:B------:R-:W2:Y:S04]  /*0b00*/  LDG.E R36, desc[UR8][R14.64+0x20] ;  /* 0x000020080e247981 */ /* 0x000ea8000c1e1900 */
[----:B------:R0:W2:Y:S04]  /*0b10*/  LDG.E R24, desc[UR8][R16.64+0x30] ;  /* 0x0000300810187981 */ /* 0x0000a8000c1e1900 */
[----:B------:R-:W2:Y:S01]  /*0b20*/  LDG.E R34, desc[UR8][R20.64+0x20] ;  /* 0x0000200814227981 */ /* 0x000ea2000c1e1900 */
[----:B---3--:R-:W-:-:S03]  /*0b30*/  FADD R33, R25, R25 ;  /* 0x0000001919217221 */ /* 0x008fc60000000000 */
[----:B------:R1:W3:Y:S01]  /*0b40*/  LDG.E R25, desc[UR8][R14.64+0x30] ;  /* 0x000030080e197981 */ /* 0x0002e2000c1e1900 */
[----:B----4-:R-:W-:-:S04]  /*0b50*/  FADD R32, R32, R32 ;  /* 0x0000002020207221 */ /* 0x010fc80000000000 */
[----:B0-----:R-:W-:Y:S01]  /*0b60*/  FADD R17, R32, -R33 ;  /* 0x8000002120117221 */ /* 0x001fe20000000000 */
[----:B-----5:R-:W-:Y:S01]  /*0b70*/  FADD R33, R23, R23 ;  /* 0x0000001717217221 */ /* 0x020fe20000000000 */
[----:B--2---:R-:W-:Y:S01]  /*0b80*/  FADD R32, R22, R22 ;  /* 0x0000001616207221 */ /* 0x004fe20000000000 */
[----:B------:R-:W-:-:S05]  /*0b90*/  IMAD.WIDE R22, R5, 0x4, R18 ;  /* 0x0000000405167825 */ /* 0x000fca00078e0212 */
[----:B------:R-:W2:Y:S01]  /*0ba0*/  LDG.E R35, desc[UR8][R22.64] ;  /* 0x0000000816237981 */ /* 0x000ea2000c1e1900 */
[----:B------:R-:W-:-:S03]  /*0bb0*/  FADD R32, R32, -R33 ;  /* 0x8000002120207221 */ /* 0x000fc60000000000 */
[----:B------:R-:W4:Y:S04]  /*0bc0*/  LDG.E R33, desc[UR8][R20.64+0x10] ;  /* 0x0000100814217981 */ /* 0x000f28000c1e1900 */
[----:B------:R-:W5:Y:S01]  /*0bd0*/  LDG.E R16, desc[UR8][R22.64+0x10] ;  /* 0x0000100816107981 */ /* 0x000f62000c1e1900 */
[----:B-1----:R-:W-:-:S03]  /*0be0*/  FADD R14, R31, R17 ;  /* 0x000000111f0e7221 */ /* 0x002fc60000000000 */
[----:B------:R-:W3:Y:S01]  /*0bf0*/  LDG.E R31, desc[UR8][R18.64] ;  /* 0x00000008121f7981 */ /* 0x000ee2000c1e1900 */
[----:B------:R-:W-:Y:S01]  /*0c00*/  FADD R37, R37, R37 ;  /* 0x0000002525257221 */ /* 0x000fe20000000000 */
[----:B------:R-:W-:Y:S02]  /*0c10*/  FADD R36, R36, R36 ;  /* 0x0000002424247221 */ /* 0x000fe40000000000 */
[----:B------:R-:W3:Y:S02]  /*0c20*/  LDG.E R17, desc[UR8][R22.64+0x20] ;  /* 0x0000200816117981 */ /* 0x000ee4000c1e1900 */
[----:B------:R-:W-:Y:S02]  /*0c30*/  FADD R15, R36, -R37 ;  /* 0x80000025240f7221 */ /* 0x000fe40000000000 */
[----:B------:R-:W3:Y:S02]  /*0c40*/  LDG.E R36, desc[UR8][R22.64+0x30] ;  /* 0x0000300816247981 */ /* 0x000ee4000c1e1900 */
[----:B------:R-:W-:-:S02]  /*0c50*/  FADD R34, R34, R15 ;  /* 0x0000000f22227221 */ /* 0x000fc40000000000 */
[----:B------:R-:W3:Y:S01]  /*0c60*/  LDG.E R37, desc[UR8][R18.64+0x20] ;  /* 0x0000200812257981 */ /* 0x000ee2000c1e1900 */
[----:B--2---:R-:W-:Y:S01]  /*0c70*/  FADD R35, -R35, R14 ;  /* 0x0000000e23237221 */ /* 0x004fe20000000100 */
[----:B------:R-:W-:-:S04]  /*0c80*/  IMAD.WIDE R14, R5, 0x4, R20 ;  /* 0x00000004050e7825 */ /* 0x000fc800078e0214 */
[----:B----4-:R-:W-:Y:S01]  /*0c90*/  FADD R33, R33, R32 ;  /* 0x0000002021217221 */ /* 0x010fe20000000000 */
[----:B------:R-:W2:Y:S04]  /*0ca0*/  LDG.E R22, desc[UR8][R14.64] ;  /* 0x000000080e167981 */ /* 0x000ea8000c1e1900 */
[----:B------:R-:W4:Y:S01]  /*0cb0*/  LDG.E R32, desc[UR8][R20.64+0x30] ;  /* 0x0000300814207981 */ /* 0x000f22000c1e1900 */
[----:B-----5:R-:W-:-:S03]  /*0cc0*/  FADD R33, -R16, R33 ;  /* 0x0000002110217221 */ /* 0x020fc60000000100 */
[----:B------:R-:W5:Y:S04]  /*0cd0*/  LDG.E R16, desc[UR8][R14.64+0x10] ;  /* 0x000010080e107981 */ /* 0x000f68000c1e1900 */
[----:B------:R-:W5:Y:S04]  /*0ce0*/  LDG.E R23, desc[UR8][R14.64+0x20] ;  /* 0x000020080e177981 */ /* 0x000f68000c1e1900 */
[----:B------:R-:W5:Y:S01]  /*0cf0*/  LDG.E R20, desc[UR8][R18.64+0x10] ;  /* 0x0000100812147981 */ /* 0x000f62000c1e1900 */
[----:B---3--:R-:W-:-:S03]  /*0d00*/  FADD R35, -R31, R35 ;  /* 0x000000231f237221 */ /* 0x008fc60000000100 */
[----:B------:R-:W3:Y:S04]  /*0d10*/  LDG.E R21, desc[UR8][R18.64+0x30] ;  /* 0x0000300812157981 */ /* 0x000ee8000c1e1900 */
[----:B------:R0:W3:Y:S01]  /*0d20*/  LDG.E R31, desc[UR8][R14.64+0x30] ;  /* 0x000030080e1f7981 */ /* 0x0000e2000c1e1900 */
[----:B------:R-:W-:Y:S01]  /*0d30*/  FADD R24, R24, R24 ;  /* 0x0000001818187221 */ /* 0x000fe20000000000 */
[----:B------:R-:W-:Y:S01]  /*0d40*/  FADD R25, R25, R25 ;  /* 0x0000001919197221 */ /* 0x000fe20000000000 */
[----:B------:R-:W-:Y:S01]  /*0d50*/  FADD R34, -R17, R34 ;  /* 0x0000002211227221 */ /* 0x000fe20000000100 */
[----:B------:R-:W-:Y:S02]  /*0d60*/  IADD3 R30, PT, PT, R30, 0x10, RZ ;  /* 0x000000101e1e7810 */ /* 0x000fe40007ffe0ff */
[----:B------:R-:W-:Y:S01]  /*0d70*/  FADD R25, R25, -R24 ;  /* 0x8000001819197221 */ /* 0x000fe20000000000 */
[----:B------:R-:W-:-:S02]  /*0d80*/  FADD R34, -R37, R34 ;  /* 0x0000002225227221 */ /* 0x000fc40000000100 */
[----:B0-----:R-:W-:-:S05]  /*0d90*/  IMAD.IADD R14, R5, 0x1, R30 ;  /* 0x00000001050e7824 */ /* 0x001fca00078e021e */
[----:B------:R-:W-:Y:S01]  /*0da0*/  ISETP.GE.AND P1, PT, R14, R7, PT ;  /* 0x000000070e00720c */ /* 0x000fe20003f26270 */
[----:B--2---:R-:W-:-:S05]  /*0db0*/  FADD R35, R22, R35 ;  /* 0x0000002316237221 */ /* 0x004fca0000000000 */
[----:B------:R-:W-:Y:S01]  /*0dc0*/  FSETP.GT.AND P0, PT, R35, R4, PT ;  /* 0x000000042300720b */ /* 0x000fe20003f04000 */
[----:B----4-:R-:W-:-:S03]  /*0dd0*/  FADD R25, R32, R25 ;  /* 0x0000001920197221 */ /* 0x010fc60000000000 */
[----:B------:R-:W-:Y:S01]  /*0de0*/  FSEL R4, R35, R4, P0 ;  /* 0x0000000423047208 */ /* 0x000fe20000000000 */
[----:B-----5:R-:W-:-:S04]  /*0df0*/  FADD R33, -R20, R33 ;  /* 0x0000002114217221 */ /* 0x020fc80000000100 */
[----:B------:R-:W-:Y:S01]  /*0e00*/  FADD R33, R16, R33 ;  /* 0x0000002110217221 */ /* 0x000fe20000000000 */
[----:B------:R-:W-:Y:S01]  /*0e10*/  FADD R36, -R36, R25 ;  /* 0x0000001924247221 */ /* 0x000fe20000000100 */
[----:B------:R-:W-:-:S03]  /*0e20*/  FADD R23, R23, R34 ;  /* 0x0000002217177221 */ /* 0x000fc60000000000 */
[----:B------:R-:W-:Y:S01]  /*0e30*/  FSETP.GT.AND P0, PT, R33, R4, PT ;  /* 0x000000042100720b */ /* 0x000fe20003f04000 */
[----:B---3--:R-:W-:-:S03]  /*0e40*/  FADD R36, -R21, R36 ;  /* 0x0000002415247221 */ /* 0x008fc60000000100 */
[----:B------:R-:W-:Y:S01]  /*0e50*/  FSEL R4, R33, R4, P0 ;  /* 0x0000000421047208 */ /* 0x000fe20000000000 */
[----:B------:R-:W-:-:S03]  /*0e60*/  FADD R31, R31, R36 ;  /* 0x000000241f1f7221 */ /* 0x000fc60000000000 */
[----:B------:R-:W-:-:S04]  /*0e70*/  FSETP.GT.AND P0, PT, R23, R4, PT ;  /* 0x000000041700720b */ /* 0x000fc80003f04000 */
[----:B------:R-:W-:-:S04]  /*0e80*/  FSEL R4, R23, R4, P0 ;  /* 0x0000000417047208 */ /* 0x000fc80000000000 */
[----:B------:R-:W-:-:S04]  /*0e90*/  FSETP.GT.AND P0, PT, R31, R4, PT ;  /* 0x000000041f00720b */ /* 0x000fc80003f04000 */
[----:B------:R-:W-:Y:S01]  /*0ea0*/  FSEL R4, R31, R4, P0 ;  /* 0x000000041f047208 */ /* 0x000fe20000000000 */
[----:B------:R-:W-:Y:S08]  /*0eb0*/  @!P1 BRA `(.L_x_8) ;  /* 0xfffffff800bc9947 */ /* 0x000ff0000383ffff */
.L_x_7:
[----:B------:R-:W-:Y:S05]  /*0ec0*/  BSYNC.RECONVERGENT B1 ;  /* 0x0000000000017941 */ /* 0x000fea0003800200 */
.L_x_6:
[----:B------:R-:W-:-:S04]  /*0ed0*/  IADD3 R6, PT, PT, R6, 0x4, RZ ;  /* 0x0000000406067810 */ /* 0x000fc80007ffe0ff */
[----:B------:R-:W-:-:S04]  /*0ee0*/  IADD3 R26, PT, PT, R3, R6, RZ ;  /* 0x00000006031a7210 */ /* 0x000fc80007ffe0ff */
[----:B------:R-:W-:-:S13]  /*0ef0*/  ISETP.GE.AND P0, PT, R26, R11, PT ;  /* 0x0000000b1a00720c */ /* 0x000fda0003f06270 */
[----:B------:R-:W-:Y:S05]  /*0f00*/  @!P0 BRA `(.L_x_9) ;  /* 0xfffffff400688947 */ /* 0x000fea000383ffff */
[----:B------:R-:W-:Y:S05]  /*0f10*/  BSYNC.RECONVERGENT B0 ;  /* 0x0000000000007941 */ /* 0x000fea0003800200 */
.L_x_3:
[----:B------:R-:W0:Y:S01]  /*0f20*/  LDC.64 R2, c[0x0][0x3b0] ;  /* 0x0000ec00ff027b82 */ /* 0x000e220000000a00 */
[----:B------:R-:W-:Y:S01]  /*0f30*/  FSETP.GT.AND P0, PT, R4, 100, PT ;  /* 0x42c800000400780b */ /* 0x000fe20003f04000 */
[----:B0-----:R-:W-:-:S05]  /*0f40*/  IMAD.WIDE R2, R0, 0x4, R2 ;  /* 0x0000000400027825 */ /* 0x001fca00078e0202 */
[----:B------:R0:W-:Y:S07]  /*0f50*/  STG.E desc[UR8][R2.64], R4 ;  /* 0x0000000402007986 */ /* 0x0001ee000c101908 */
[----:B------:R-:W-:Y:S05]  /*0f60*/  @!P0 EXIT ;  /* 0x000000000000894d */ /* 0x000fea0003800000 */
[----:B0-----:R-:W0:Y:S01]  /*0f70*/  LDC R4, c[0x0][0x398] ;  /* 0x0000e600ff047b82 */ /* 0x001e220000000800 */
[----:B------:R-:W-:-:S07]  /*0f80*/  IMAD.MOV.U32 R5, RZ, RZ, 0x1 ;  /* 0x00000001ff057424 */ /* 0x000fce00078e00ff */
[----:B------:R-:W1:Y:S01]  /*0f90*/  LDC.64 R2, c[0x0][0x3a8] ;  /* 0x0000ea00ff027b82 */ /* 0x000e620000000a00 */
[----:B0-----:R-:W-:Y:S01]  /*0fa0*/  ISETP.GE.AND P0, PT, R4, 0x1, PT ;  /* 0x000000010400780c */ /* 0x001fe20003f06270 */
[----:B-1----:R-:W-:-:S05]  /*0fb0*/  IMAD.WIDE R2, R0, 0x4, R2 ;  /* 0x0000000400027825 */ /* 0x002fca00078e0202 */
[----:B------:R0:W-:Y:S07]  /*0fc0*/  STG.E desc[UR8][R2.64], R5 ;  /* 0x0000000502007986 */ /* 0x0001ee000c101908 */
[----:B------:R-:W-:Y:S05]  /*0fd0*/  @!P0 EXIT ;  /* 0x000000000000894d */ /* 0x000fea0003800000 */
[----:B------:R-:W1:Y:S01]  /*0fe0*/  LDCU.64 UR6, c[0x0][0x388] ;  /* 0x00007100ff0677ac */ /* 0x000e620008000a00 */
[----:B------:R-:W-:Y:S01]  /*0ff0*/  LOP3.LUT R7, R4, 0x7, RZ, 0xc0, !PT ;  /* 0x0000000704077812 */ /* 0x000fe200078ec0ff */
[----:B------:R-:W-:-:S03]  /*1000*/  UMOV UR4, URZ ;  /* 0x000000ff00047c82 */ /* 0x000fc60008000000 */
[----:B------:R-:W-:-:S04]  /*1010*/  IADD3 R0, PT, PT, R7, -0x1, RZ ;  /* 0xffffffff07007810 */ /* 0x000fc80007ffe0ff */
[----:B------:R-:W-:Y:S02]  /*1020*/  ISETP.GE.U32.AND P0, PT, R0, 0x3, PT ;  /* 0x000000030000780c */ /* 0x000fe40003f06070 */
[C---:B------:R-:W-:Y:S02]  /*1030*/  LOP3.LUT R0, R4.reuse, 0x7ffffff8, RZ, 0xc0, !PT ;  /* 0x7ffffff804007812 */ /* 0x040fe400078ec0ff */
[----:B------:R-:W-:Y:S02]  /*1040*/  LOP3.LUT R4, R4, 0x3, RZ, 0xc0, !PT ;  /* 0x0000000304047812 */ /* 0x000fe400078ec0ff */
[----:B0-----:R-:W-:Y:S01]  /*1050*/  IADD3 R5, PT, PT, -R0, RZ, RZ ;  /* 0x000000ff00057210 */ /* 0x001fe20007ffe1ff */
[----:B-1----:R-:W-:Y:S02]  /*1060*/  USHF.L.U64.HI UR7, UR6, 0x2, UR7 ;  /* 0x0000000206077899 */ /* 0x002fe40008010207 */
[----:B------:R-:W-:-:S12]  /*1070*/  USHF.L.U32 UR6, UR6, 0x2, URZ ;  /* 0x0000000206067899 */ /* 0x000fd800080006ff */
.L_x_15:
[----:B0-----:R-:W0:Y:S01]  /*1080*/  LDCU UR14, c[0x0][0x398] ;  /* 0x00007300ff0e77ac */ /* 0x001e220008000800 */
[----:B------:R-:W-:Y:S01]  /*1090*/  IMAD.MOV.U32 R6, RZ, RZ, RZ ;  /* 0x000000ffff067224 */ /* 0x000fe200078e00ff */
[----:B0-----:R-:W-:-:S09]  /*10a0*/  UISETP.GE.U32.AND UP0, UPT, UR14, 0x8, UPT ;  /* 0x000000080e00788c */ /* 0x001fd2000bf06070 */
[----:B-123--:R-:W-:Y:S05]  /*10b0*/  BRA.U !UP0, `(.L_x_10) ;  /* 0x0000000508187547 */ /* 0x00efea000b800000 */
[----:B------:R-:W-:Y:S01]  /*10c0*/  UIMAD.WIDE.U32 UR10, UR6, UR4, URZ ;  /* 0x00000004060a72a5 */ /* 0x000fe2000f8e00ff */
[----:B------:R-:W-:Y:S01]  /*10d0*/  IMAD.MOV.U32 R6, RZ, RZ, R5 ;  /* 0x000000ffff067224 */ /* 0x000fe200078e0005 */
[----:B------:R-:W-:Y:S01]  /*10e0*/  UIMAD UR5, UR7, UR4, URZ ;  /* 0x00000004070572a4 */ /* 0x000fe2000f8e02ff */
[----:B------:R-:W0:Y:S03]  /*10f0*/  LDCU.64 UR12, c[0x0][0x3b8] ;  /* 0x00007700ff0c77ac */ /* 0x000e260008000a00 */
[----:B------:R-:W-:Y:S01]  /*1100*/  MOV R3, UR11 ;  /* 0x0000000b00037c02 */ /* 0x000fe20008000f00 */
[----:B------:R-:W-:Y:S01]  /*1110*/  UIADD3 UR5, UPT, UPT, UR11, UR5, URZ ;  /* 0x000000050b057290 */ /* 0x000fe2000fffe0ff */
[----:B------:R-:W-:-:S05]  /*1120*/  MOV R2, UR10 ;  /* 0x0000000a00027c02 */ /* 0x000fca0008000f00 */
[----:B------:R-:W-:-:S07]  /*1130*/  MOV R3, UR5 ;  /* 0x0000000500037c02 */ /* 0x000fce0008000f00 */
.L_x_11:
[----:B--2---:R-:W2:Y:S02]  /*1140*/  LDG.E R9, desc[UR8][R12.64] ;  /* 0x000000080c097981 */ /* 0x004ea4000c1e1900 */
[----:B--2---:R-:W-:-:S03]  /*1150*/  IMAD.WIDE R8, R9, 0x4, R2 ;  /* 0x0000000409087825 */ /* 0x004fc600078e0202 */
[----:B0-----:R-:W-:-:S04]  /*1160*/  IADD3 R8, P1, PT, R8, UR12, RZ ;  /* 0x0000000c08087c10 */ /* 0x001fc8000ff3e0ff */
[----:B------:R-:W-:-:S05]  /*1170*/  IADD3.X R9, PT, PT, R9, UR13, RZ, P1, !PT ;  /* 0x0000000d09097c10 */ /* 0x000fca0008ffe4ff */
[----:B------:R-:W2:Y:S02]  /*1180*/  LDG.E R10, desc[UR8][R8.64] ;  /* 0x00000008080a7981 */ /* 0x000ea4000c1e1900 */
[----:B--2---:R-:W-:-:S05]  /*1190*/  FADD R17, R10, 1 ;  /* 0x3f8000000a117421 */ /* 0x004fca0000000000 */
[----:B------:R0:W-:Y:S04]  /*11a0*/  STG.E desc[UR8][R8.64], R17 ;  /* 0x0000001108007986 */ /* 0x0001e8000c101908 */
[----:B------:R-:W2:Y:S02]  /*11b0*/  LDG.E R11, desc[UR8][R12.64] ;  /* 0x000000080c0b7981 */ /* 0x000ea4000c1e1900 */
[----:B--2---:R-:W-:-:S03]  /*11c0*/  IMAD.WIDE R10, R11, 0x4, R2 ;  /* 0x000000040b0a7825 */ /* 0x004fc600078e0202 */
[----:B------:R-:W-:-:S04]  /*11d0*/  IADD3 R10, P1, PT, R10, UR12, RZ ;  /* 0x0000000c0a0a7c10 */ /* 0x000fc8000ff3e0ff */
        /* <DEDUP_REMOVED lines=8> */
[----:B0-----:R-:W2:Y:S02]  /*1260*/  LDG.E R8, desc[UR8][R14.64+0x8] ;  /* 0x000008080e087981 */ /* 0x001ea4000c1e1900 */
[----:B--2---:R-:W-:-:S05]  /*1270*/  FADD R17, R8, 1 ;  /* 0x3f80000008117421 */ /* 0x004fca0000000000 */
[----:B------:R0:W-:Y:S04]  /*1280*/  STG.E desc[UR8][R14.64+0x8], R17 ;  /* 0x000008110e007986 */ /* 0x0001e8000c101908 */
[----:B------:R-:W2:Y:S02]  /*1290*/  LDG.E R9, desc[UR8][R12.64] ;  /* 0x000000080c097981 */ /* 0x000ea4000c1e1900 */
[----:B--2---:R-:W-:-:S03]  /*12a0*/  IMAD.WIDE R8, R9, 0x4, R2 ;  /* 0x0000000409087825 */ /* 0x004fc600078e0202 */
[----:B------:R-:W-:-:S04]  /*12b0*/  IADD3 R8, P1, PT, R8, UR12, RZ ;  /* 0x0000000c08087c10 */ /* 0x000fc8000ff3e0ff */
[----:B------:R-:W-:-:S05]  /*12c0*/  IADD3.X R9, PT, PT, R9, UR13, RZ, P1, !PT ;  /* 0x0000000d09097c10 */ /* 0x000fca0008ffe4ff */
[----:B-1----:R-:W2:Y:S02]  /*12d0*/  LDG.E R10, desc[UR8][R8.64+0xc] ;  /* 0x00000c08080a7981 */ /* 0x002ea4000c1e1900 */
        /* <DEDUP_REMOVED lines=23> */
[----:B------:R-:W3:Y:S02]  /*1450*/  LDG.E R11, desc[UR8][R12.64] ;  /* 0x000000080c0b7981 */ /* 0x000ee4000c1e1900 */
[----:B---3--:R-:W-:-:S03]  /*1460*/  IMAD.WIDE R10, R11, 0x4, R2 ;  /* 0x000000040b0a7825 */ /* 0x008fc600078e0202 */
[----:B------:R-:W-:-:S04]  /*1470*/  IADD3 R10, P1, PT, R10, UR12, RZ ;  /* 0x0000000c0a0a7c10 */ /* 0x000fc8000ff3e0ff */
[----:B------:R-:W-:-:S05]  /*1480*/  IADD3.X R11, PT, PT, R11, UR13, RZ, P1, !PT ;  /* 0x0000000d0b0b7c10 */ /* 0x000fca0008ffe4ff */
[----:B-1----:R-:W3:Y:S01]  /*1490*/  LDG.E R14, desc[UR8][R10.64+0x1c] ;  /* 0x00001c080a0e7981 */ /* 0x002ee2000c1e1900 */
[----:B------:R-:W-:Y:S02]  /*14a0*/  IADD3 R6, PT, PT, R6, 0x8, RZ ;  /* 0x0000000806067810 */ /* 0x000fe40007ffe0ff */
[----:B------:R-:W-:Y:S02]  /*14b0*/  IADD3 R2, P2, PT, R2, 0x20, RZ ;  /* 0x0000002002027810 */ /* 0x000fe40007f5e0ff */
[----:B------:R-:W-:-:S03]  /*14c0*/  ISETP.NE.AND P1, PT, R6, RZ, PT ;  /* 0x000000ff0600720c */ /* 0x000fc60003f25270 */
[----:B------:R-:W-:Y:S02]  /*14d0*/  IMAD.X R3, RZ, RZ, R3, P2 ;  /* 0x000000ffff037224 */ /* 0x000fe400010e0603 */
[----:B---3--:R-:W-:-:S05]  /*14e0*/  FADD R15, R14, 1 ;  /* 0x3f8000000e0f7421 */ /* 0x008fca0000000000 */
[----:B------:R2:W-:Y:S03]  /*14f0*/  STG.E desc[UR8][R10.64+0x1c], R15 ;  /* 0x00001c0f0a007986 */ /* 0x0005e6000c101908 */
[----:B------:R-:W-:Y:S05]  /*1500*/  @P1 BRA `(.L_x_11) ;  /* 0xfffffffc000c1947 */ /* 0x000fea000383ffff */
[----:B------:R-:W-:-:S07]  /*1510*/  MOV R6, R0 ;  /* 0x0000000000067202 */ /* 0x000fce0000000f00 */
.L_x_10:
[----:B------:R-:W-:-:S13]  /*1520*/  ISETP.NE.AND P1, PT, R7, RZ, PT ;  /* 0x000000ff0700720c */ /* 0x000fda0003f25270 */
[----:B------:R-:W-:Y:S05]  /*1530*/  @!P1 BRA `(.L_x_12) ;  /* 0x00000004004c9947 */ /* 0x000fea0003800000 */
[----:B------:R-:W-:Y:S01]  /*1540*/  ISETP.NE.AND P1, PT, R4, RZ, PT ;  /* 0x000000ff0400720c */ /* 0x000fe20003f25270 */
[----:B------:R-:W-:-:S12]  /*1550*/  @!P0 BRA `(.L_x_13) ;  /* 0x00000000009c8947 */ /* 0x000fd80003800000 */
[----:B--2---:R-:W2:Y:S01]  /*1560*/  LDG.E R9, desc[UR8][R12.64] ;  /* 0x000000080c097981 */ /* 0x004ea2000c1e1900 */
[----:B------:R-:W0:Y:S01]  /*1570*/  LDC.64 R10, c[0x0][0x388] ;  /* 0x0000e200ff0a7b82 */ /* 0x000e220000000a00 */
[----:B------:R-:W1:Y:S01]  /*1580*/  LDCU.64 UR10, c[0x0][0x3b8] ;  /* 0x00007700ff0a77ac */ /* 0x000e620008000a00 */
[----:B------:R-:W-:Y:S01]  /*1590*/  MOV R2, R6 ;  /* 0x0000000600027202 */ /* 0x000fe20000000f00 */
[----:B------:R-:W-:-:S04]  /*15a0*/  IMAD.MOV.U32 R3, RZ, RZ, RZ ;  /* 0x000000ffff037224 */ /* 0x000fc800078e00ff */
[----:B0-----:R-:W-:-:S04]  /*15b0*/  IMAD.WIDE.U32 R2, R10, UR4, R2 ;  /* 0x000000040a027c25 */ /* 0x001fc8000f8e0002 */
[----:B------:R-:W-:Y:S01]  /*15c0*/  IMAD R16, R11, UR4, R3 ;  /* 0x000000040b107c24 */ /* 0x000fe2000f8e0203 */
[----:B--2---:R-:W-:-:S04]  /*15d0*/  IADD3 R3, P2, PT, R9, R2, RZ ;  /* 0x0000000209037210 */ /* 0x004fc80007f5e0ff */
[----:B------:R-:W-:Y:S02]  /*15e0*/  LEA.HI.X.SX32 R10, R9, R16, 0x1, P2 ;  /* 0x00000010090a7211 */ /* 0x000fe400010f0eff */
[----:B-1----:R-:W-:-:S04]  /*15f0*/  LEA R8, P2, R3, UR10, 0x2 ;  /* 0x0000000a03087c11 */ /* 0x002fc8000f8410ff */
[----:B------:R-:W-:-:S05]  /*1600*/  LEA.HI.X R9, R3, UR11, R10, 0x2, P2 ;  /* 0x0000000b03097c11 */ /* 0x000fca00090f140a */
[----:B------:R-:W2:Y:S02]  /*1610*/  LDG.E R3, desc[UR8][R8.64] ;  /* 0x0000000808037981 */ /* 0x000ea4000c1e1900 */
[----:B--2---:R-:W-:-:S05]  /*1620*/  FADD R3, R3, 1 ;  /* 0x3f80000003037421 */ /* 0x004fca0000000000 */
[----:B------:R0:W-:Y:S04]  /*1630*/  STG.E desc[UR8][R8.64], R3 ;  /* 0x0000000308007986 */ /* 0x0001e8000c101908 */
[----:B------:R-:W2:Y:S02]  /*1640*/  LDG.E R11, desc[UR8][R12.64] ;  /* 0x000000080c0b7981 */ /* 0x000ea4000c1e1900 */
[----:B--2---:R-:W-:-:S04]  /*1650*/  IADD3 R14, P2, PT, R11, R2, RZ ;  /* 0x000000020b0e7210 */ /* 0x004fc80007f5e0ff */
[----:B------:R-:W-:Y:S02]  /*1660*/  LEA.HI.X.SX32 R11, R11, R16, 0x1, P2 ;  /* 0x000000100b0b7211 */ /* 0x000fe400010f0eff */
[----:B------:R-:W-:-:S04]  /*1670*/  LEA R10, P2, R14, UR10, 0x2 ;  /* 0x0000000a0e0a7c11 */ /* 0x000fc8000f8410ff */
[----:B------:R-:W-:-:S05]  /*1680*/  LEA.HI.X R11, R14, UR11, R11, 0x2, P2 ;  /* 0x0000000b0e0b7c11 */ /* 0x000fca00090f140b */
[----:B------:R-:W2:Y:S02]  /*1690*/  LDG.E R14, desc[UR8][R10.64+0x4] ;  /* 0x000004080a0e7981 */ /* 0x000ea4000c1e1900 */
[----:B--2---:R-:W-:-:S05]  /*16a0*/  FADD R15, R14, 1 ;  /* 0x3f8000000e0f7421 */ /* 0x004fca0000000000 */
[----:B------:R1:W-:Y:S04]  /*16b0*/  STG.E desc[UR8][R10.64+0x4], R15 ;  /* 0x0000040f0a007986 */ /* 0x0003e8000c101908 */
[----:B------:R-:W2:Y:S02]  /*16c0*/  LDG.E R17, desc[UR8][R12.64] ;  /* 0x000000080c117981 */ /* 0x000ea4000c1e1900 */
[----:B--2---:R-:W-:-:S04]  /*16d0*/  IADD3 R14, P2, PT, R17, R2, RZ ;  /* 0x00000002110e7210 */ /* 0x004fc80007f5e0ff */
[----:B------:R-:W-:Y:S02]  /*16e0*/  LEA.HI.X.SX32 R17, R17, R16, 0x1, P2 ;  /* 0x0000001011117211 */ /* 0x000fe400010f0eff */
[----:B0-----:R-:W-:-:S04]  /*16f0*/  LEA R8, P2, R14, UR10, 0x2 ;  /* 0x0000000a0e087c11 */ /* 0x001fc8000f8410ff */
        /* <DEDUP_REMOVED lines=9> */
[----:B-1----:R-:W2:Y:S01]  /*1790*/  LDG.E R10, desc[UR8][R2.64+0xc] ;  /* 0x00000c08020a7981 */ /* 0x002ea2000c1e1900 */
[----:B------:R-:W-:Y:S01]  /*17a0*/  IADD3 R6, PT, PT, R6, 0x4, RZ ;  /* 0x0000000406067810 */ /* 0x000fe20007ffe0ff */
[----:B--2---:R-:W-:-:S05]  /*17b0*/  FADD R11, R10, 1 ;  /* 0x3f8000000a0b7421 */ /* 0x004fca0000000000 */
[----:B------:R0:W-:Y:S02]  /*17c0*/  STG.E desc[UR8][R2.64+0xc], R11 ;  /* 0x00000c0b02007986 */ /* 0x0001e4000c101908 */
.L_x_13:
[----:B------:R-:W-:Y:S05]  /*17d0*/  @!P1 BRA `(.L_x_12) ;  /* 0x0000000000a49947 */ /* 0x000fea0003800000 */
[----:B------:R-:W-:Y:S01]  /*17e0*/  ISETP.NE.AND P1, PT, R4, 0x1, PT ;  /* 0x000000010400780c */ /* 0x000fe20003f25270 */
[----:B------:R-:W-:-:S12]  /*17f0*/  ULOP3.LUT UP0, URZ, UR14, 0x1, URZ, 0xc0, !UPT ;  /* 0x000000010eff7892 */ /* 0x000fd8000f80c0ff */
[----:B------:R-:W-:Y:S05]  /*1800*/  @!P1 BRA `(.L_x_14) ;  /* 0x00000000005c9947 */ /* 0x000fea0003800000 */
[----:B0-2---:R-:W2:Y:S01]  /*1810*/  LDG.E R11, desc[UR8][R12.64] ;  /* 0x000000080c0b7981 */ /* 0x005ea2000c1e1900 */
        /* <DEDUP_REMOVED lines=18> */
[----:B------:R-:W2:Y:S01]  /*1940*/  LDG.E R10, desc[UR8][R8.64+0x4] ;  /* 0x00000408080a7981 */ /* 0x000ea2000c1e1900 */
[----:B------:R-:W-:Y:S01]  /*1950*/  IADD3 R6, PT, PT, R6, 0x2, RZ ;  /* 0x0000000206067810 */ /* 0x000fe20007ffe0ff */
[----:B--2---:R-:W-:-:S05]  /*1960*/  FADD R15, R10, 1 ;  /* 0x3f8000000a0f7421 */ /* 0x004fca0000000000 */
[----:B------:R1:W-:Y:S02]  /*1970*/  STG.E desc[UR8][R8.64+0x4], R15 ;  /* 0x0000040f08007986 */ /* 0x0003e4000c101908 */
.L_x_14:
[----:B------:R-:W-:Y:S05]  /*1980*/  BRA.U !UP0, `(.L_x_12) ;  /* 0x0000000108387547 */ /* 0x000fea000b800000 */
[----:B012---:R-:W2:Y:S01]  /*1990*/  LDG.E R9, desc[UR8][R12.64] ;  /* 0x000000080c097981 */ /* 0x007ea2000c1e1900 */
        /* <DEDUP_REMOVED lines=12> */
[----:B------:R3:W-:Y:S02]  /*1a60*/  STG.E desc[UR8][R2.64], R9 ;  /* 0x0000000902007986 */ /* 0x0007e4000c101908 */
.L_x_12:
[----:B------:R-:W-:-:S04]  /*1a70*/  UIADD3 UR4, UPT, UPT, UR4, 0x1, URZ ;  /* 0x0000000104047890 */ /* 0x000fc8000fffe0ff */
[----:B------:R-:W-:-:S09]  /*1a80*/  UISETP.NE.AND UP0, UPT, UR4, UR14, UPT ;  /* 0x0000000e0400728c */ /* 0x000fd2000bf05270 */
[----:B------:R-:W-:Y:S05]  /*1a90*/  BRA.U UP0, `(.L_x_15) ;  /* 0xfffffff500787547 */ /* 0x000fea000b83ffff */
[----:B------:R-:W-:Y:S05]  /*1aa0*/  EXIT ;  /* 0x000000000000794d */ /* 0x000fea0003800000 */
        .weak           $__internal_0_$__cuda_sm20_div_u64
        .type           $__internal_0_$__cuda_sm20_div_u64,@function
        .size           $__internal_0_$__cuda_sm20_div_u64,(.L_x_17 - $__internal_0_$__cuda_sm20_div_u64)
$__internal_0_$__cuda_sm20_div_u64:
[----:B------:R-:W0:Y:S01]  /*1ab0*/  LDCU.64 UR4, c[0x0][0x388] ;  /* 0x00007100ff0477ac */ /* 0x000e220008000a00 */
[----:B------:R-:W1:Y:S01]  /*1ac0*/  LDC.64 R2, c[0x0][0x388] ;  /* 0x0000e200ff027b82 */ /* 0x000e620000000a00 */
[----:B0-----:R-:W0:Y:S08]  /*1ad0*/  I2F.U64.RP R9, UR4 ;  /* 0x0000000400097d12 */ /* 0x001e300008309000 */
[----:B0-----:R-:W0:Y:S02]  /*1ae0*/  MUFU.RCP R9, R9 ;  /* 0x0000000900097308 */ /* 0x001e240000001000 */
[----:B0-----:R-:W-:-:S06]  /*1af0*/  IADD3 R6, PT, PT, R9, 0x1ffffffe, RZ ;  /* 0x1ffffffe09067810 */ /* 0x001fcc0007ffe0ff */
[----:B------:R-:W1:Y:S02]  /*1b00*/  F2I.U64.TRUNC R6, R6 ;  /* 0x0000000600067311 */ /* 0x000e64000020d800 */
[----:B-1----:R-:W-:-:S04]  /*1b10*/  IMAD.WIDE.U32 R10, R6, R2, RZ ;  /* 0x00000002060a7225 */ /* 0x002fc800078e00ff */
[----:B------:R-:W-:Y:S01]  /*1b20*/  IMAD R11, R6, R3, R11 ;  /* 0x00000003060b7224 */ /* 0x000fe200078e020b */
[----:B------:R-:W-:-:S03]  /*1b30*/  IADD3 R15, P0, PT, RZ, -R10, RZ ;  /* 0x8000000aff0f7210 */ /* 0x000fc60007f1e0ff */
[----:B------:R-:W-:Y:S02]  /*1b40*/  IMAD R11, R7, R2, R11 ;  /* 0x00000002070b7224 */ /* 0x000fe400078e020b */
[----:B------:R-:W-:-:S03]  /*1b50*/  IMAD.HI.U32 R10, R6, R15, RZ ;  /* 0x0000000f060a7227 */ /* 0x000fc600078e00ff */
[----:B------:R-:W-:Y:S01]  /*1b60*/  IADD3.X R17, PT, PT, RZ, ~R11, RZ, P0, !PT ;  /* 0x8000000bff117210 */ /* 0x000fe200007fe4ff */
[----:B------:R-:W-:-:S04]  /*1b70*/  IMAD.MOV.U32 R11, RZ, RZ, R6 ;  /* 0x000000ffff0b7224 */ /* 0x000fc800078e0006 */
[----:B------:R-:W-:-:S04]  /*1b80*/  IMAD.WIDE.U32 R10, P0, R6, R17, R10 ;  /* 0x00000011060a7225 */ /* 0x000fc8000780000a */
[C---:B------:R-:W-:Y:S02]  /*1b90*/  IMAD R19, R7.reuse, R17, RZ ;  /* 0x0000001107137224 */ /* 0x040fe400078e02ff */
[----:B------:R-:W-:-:S04]  /*1ba0*/  IMAD.HI.U32 R10, P1, R7, R15, R10 ;  /* 0x0000000f070a7227 */ /* 0x000fc8000782000a */
[----:B------:R-:W-:Y:S01]  /*1bb0*/  IMAD.HI.U32 R9, R7, R17, RZ ;  /* 0x0000001107097227 */ /* 0x000fe200078e00ff */
[----:B------:R-:W-:-:S04]  /*1bc0*/  IADD3 R11, P2, PT, R19, R10, RZ ;  /* 0x0000000a130b7210 */ /* 0x000fc80007f5e0ff */
[----:B------:R-:W-:Y:S01]  /*1bd0*/  IADD3.X R9, PT, PT, R9, R7, RZ, P0, !PT ;  /* 0x0000000709097210 */ /* 0x000fe200007fe4ff */
[----:B------:R-:W-:-:S03]  /*1be0*/  IMAD.WIDE.U32 R6, R11, R2, RZ ;  /* 0x000000020b067225 */ /* 0x000fc600078e00ff */
[----:B------:R-:W-:Y:S01]  /*1bf0*/  IADD3.X R9, PT, PT, RZ, RZ, R9, P2, P1 ;  /* 0x000000ffff097210 */ /* 0x000fe200017e2409 */
[----:B------:R-:W-:Y:S01]  /*1c00*/  IMAD R7, R11, R3, R7 ;  /* 0x000000030b077224 */ /* 0x000fe200078e0207 */
[----:B------:R-:W-:-:S03]  /*1c10*/  IADD3 R15, P0, PT, RZ, -R6, RZ ;  /* 0x80000006ff0f7210 */ /* 0x000fc60007f1e0ff */
[----:B------:R-:W-:Y:S02]  /*1c20*/  IMAD R7, R9, R2, R7 ;  /* 0x0000000209077224 */ /* 0x000fe400078e0207 */
[----:B------:R-:W-:-:S03]  /*1c30*/  IMAD.HI.U32 R10, R11, R15, RZ ;  /* 0x0000000f0b0a7227 */ /* 0x000fc600078e00ff */
[----:B------:R-:W-:Y:S01]  /*1c40*/  IADD3.X R6, PT, PT, RZ, ~R7, RZ, P0, !PT ;  /* 0x80000007ff067210 */ /* 0x000fe200007fe4ff */
[----:B------:R-:W-:-:S04]  /*1c50*/  HFMA2 R7, -RZ, RZ, 0, 0 ;  /* 0x00000000ff077431 */ /* 0x000fc800000001ff */
[----:B------:R-:W-:-:S04]  /*1c60*/  IMAD.WIDE.U32 R10, P0, R11, R6, R10 ;  /* 0x000000060b0a7225 */ /* 0x000fc8000780000a */
[C---:B------:R-:W-:Y:S02]  /*1c70*/  IMAD R14, R9.reuse, R6, RZ ;  /* 0x00000006090e7224 */ /* 0x040fe400078e02ff */
[----:B------:R-:W-:-:S04]  /*1c80*/  IMAD.HI.U32 R11, P1, R9, R15, R10 ;  /* 0x0000000f090b7227 */ /* 0x000fc8000782000a */
[----:B------:R-:W-:Y:S01]  /*1c90*/  IMAD.HI.U32 R6, R9, R6, RZ ;  /* 0x0000000609067227 */ /* 0x000fe200078e00ff */
[----:B------:R-:W-:-:S03]  /*1ca0*/  IADD3 R11, P2, PT, R14, R11, RZ ;  /* 0x0000000b0e0b7210 */ /* 0x000fc60007f5e0ff */
[----:B------:R-:W-:Y:S02]  /*1cb0*/  IMAD.X R9, R6, 0x1, R9, P0 ;  /* 0x0000000106097824 */ /* 0x000fe400000e0609 */
[----:B------:R-:W-:-:S03]  /*1cc0*/  IMAD.HI.U32 R6, R11, R8, RZ ;  /* 0x000000080b067227 */ /* 0x000fc600078e00ff */
[----:B------:R-:W-:Y:S01]  /*1cd0*/  IADD3.X R9, PT, PT, RZ, RZ, R9, P2, P1 ;  /* 0x000000ffff097210 */ /* 0x000fe200017e2409 */
[----:B------:R-:W-:-:S04]  /*1ce0*/  IMAD.WIDE.U32 R6, R11, R5, R6 ;  /* 0x000000050b067225 */ /* 0x000fc800078e0006 */
[C---:B------:R-:W-:Y:S02]  /*1cf0*/  IMAD R11, R9.reuse, R5, RZ ;  /* 0x00000005090b7224 */ /* 0x040fe400078e02ff */
[----:B------:R-:W-:-:S04]  /*1d00*/  IMAD.HI.U32 R6, P0, R9, R8, R6 ;  /* 0x0000000809067227 */ /* 0x000fc80007800006 */
[----:B------:R-:W-:Y:S01]  /*1d10*/  IMAD.HI.U32 R9, R9, R5, RZ ;  /* 0x0000000509097227 */ /* 0x000fe200078e00ff */
[----:B------:R-:W-:-:S04]  /*1d20*/  IADD3 R11, P1, PT, R11, R6, RZ ;  /* 0x000000060b0b7210 */ /* 0x000fc80007f3e0ff */
[----:B------:R-:W-:Y:S01]  /*1d30*/  IADD3.X R9, PT, PT, R9, RZ, RZ, P0, !PT ;  /* 0x000000ff09097210 */ /* 0x000fe200007fe4ff */
[----:B------:R-:W-:-:S04]  /*1d40*/  IMAD.WIDE.U32 R6, R11, R2, RZ ;  /* 0x000000020b067225 */ /* 0x000fc800078e00ff */
[----:B------:R-:W-:Y:S01]  /*1d50*/  IMAD.X R9, RZ, RZ, R9, P1 ;  /* 0x000000ffff097224 */ /* 0x000fe200008e0609 */
[----:B------:R-:W-:Y:S01]  /*1d60*/  IADD3 R15, P1, PT, -R6, R8, RZ ;  /* 0x00000008060f7210 */ /* 0x000fe20007f3e1ff */
[----:B------:R-:W-:-:S03]  /*1d70*/  IMAD R7, R11, R3, R7 ;  /* 0x000000030b077224 */ /* 0x000fc600078e0207 */
[-C--:B------:R-:W-:Y:S01]  /*1d80*/  ISETP.GE.U32.AND P0, PT, R15, R2.reuse, PT ;  /* 0x000000020f00720c */ /* 0x080fe20003f06070 */
[----:B------:R-:W-:-:S05]  /*1d90*/  IMAD R6, R9, R2, R7 ;  /* 0x0000000209067224 */ /* 0x000fca00078e0207 */
[----:B------:R-:W-:Y:S01]  /*1da0*/  IADD3.X R14, PT, PT, ~R6, R5, RZ, P1, !PT ;  /* 0x00000005060e7210 */ /* 0x000fe20000ffe5ff */
[----:B------:R-:W-:Y:S01]  /*1db0*/  VIADD R6, R11, 0x1 ;  /* 0x000000010b067836 */ /* 0x000fe20000000000 */
[----:B------:R-:W-:Y:S02]  /*1dc0*/  IADD3 R5, P1, PT, R15, -R2, RZ ;  /* 0x800000020f057210 */ /* 0x000fe40007f3e0ff */
[CC--:B------:R-:W-:Y:S02]  /*1dd0*/  ISETP.GE.U32.AND.EX P0, PT, R14.reuse, R3.reuse, PT, P0 ;  /* 0x000000030e00720c */ /* 0x0c0fe40003f06100 */
[----:B------:R-:W-:Y:S02]  /*1de0*/  IADD3.X R10, PT, PT, R14, ~R3, RZ, P1, !PT ;  /* 0x800000030e0a7210 */ /* 0x000fe40000ffe4ff */
[----:B------:R-:W-:Y:S02]  /*1df0*/  SEL R5, R5, R15, P0 ;  /* 0x0000000f05057207 */ /* 0x000fe40000000000 */
[----:B------:R-:W-:-:S02]  /*1e00*/  SEL R10, R10, R14, P0 ;  /* 0x0000000e0a0a7207 */ /* 0x000fc40000000000 */
[----:B------:R-:W-:Y:S02]  /*1e10*/  SEL R11, R6, R11, P0 ;  /* 0x0000000b060b7207 */ /* 0x000fe40000000000 */
[----:B------:R-:W-:Y:S02]  /*1e20*/  ISETP.GE.U32.AND P0, PT, R5, R2, PT ;  /* 0x000000020500720c */ /* 0x000fe40003f06070 */
[----:B------:R-:W-:Y:S02]  /*1e30*/  ISETP.NE.U32.AND P1, PT, R2, RZ, PT ;  /* 0x000000ff0200720c */ /* 0x000fe40003f25070 */
[----:B------:R-:W-:Y:S02]  /*1e40*/  IADD3 R6, PT, PT, R11, 0x1, RZ ;  /* 0x000000010b067810 */ /* 0x000fe40007ffe0ff */
[----:B------:R-:W-:Y:S02]  /*1e50*/  ISETP.GE.U32.AND.EX P0, PT, R10, R3, PT, P0 ;  /* 0x000000030a00720c */ /* 0x000fe40003f06100 */
[----:B------:R-:W-:-:S02]  /*1e60*/  MOV R5, 0x0 ;  /* 0x0000000000057802 */ /* 0x000fc40000000f00 */
[----:B------:R-:W-:Y:S02]  /*1e70*/  ISETP.NE.AND.EX P1, PT, R3, RZ, PT, P1 ;  /* 0x000000ff0300720c */ /* 0x000fe40003f25310 */
[----:B------:R-:W-:-:S04]  /*1e80*/  SEL R6, R6, R11, P0 ;  /* 0x0000000b06067207 */ /* 0x000fc80000000000 */
[----:B------:R-:W-:Y:S01]  /*1e90*/  SEL R6, R6, 0xffffffff, P1 ;  /* 0xffffffff06067807 */ /* 0x000fe20000800000 */
[----:B------:R-:W-:Y:S06]  /*1ea0*/  RET.REL.NODEC R4 `(_Z9ID1kernelPfmPiiiiS0_S_S_) ;  /* 0xffffffe004547950 */ /* 0x000fec0003c3ffff */
.L_x_16:
[----:B------:R-:W-:-:S00]  /*1eb0*/  BRA `(.L_x_16) ;  /* 0xfffffffc00fc7947 */ /* 0x000fc0000383ffff */
[----:B------:R-:W-:-:S00]  /*1ec0*/  NOP ;  /* 0x0000000000007918 */ /* 0x000fc00000000000 */
        /* <DEDUP_REMOVED lines=11> */
.L_x_17:


//--------------------- .nv.shared.reserved.0     --------------------------
	.section	.nv.shared.reserved.0,"aw",@nobits
	.weak		__nv_reservedSMEM_offset_0_alias
	.size		__nv_reservedSMEM_offset_0_alias, 0, 64
	.other		__nv_reservedSMEM_offset_0_alias,@"STO_CUDA_RESERVED_SHARED STV_DEFAULT"
__nv_reservedSMEM_offset_0_alias:
	.zero		0
	.zero		64


//--------------------- .nv.constant0._Z9ID1kernelPfmPiiiiS0_S_S_ --------------------------
	.section	.nv.constant0._Z9ID1kernelPfmPiiiiS0_S_S_,"a",@progbits
	.sectionflags	@""
	.align	4
.nv.constant0._Z9ID1kernelPfmPiiiiS0_S_S_:
	.zero		960


//--------------------- SYMBOLS --------------------------

	.type		.nv.reservedSmem.offset0,@object
	.size		.nv.reservedSmem.offset0,0x4
